	.target	sm_100a

	.elftype	@"ET_EXEC"


//--------------------- .note.nv.tkinfo           --------------------------
	.section	.note.nv.tkinfo,"",@"SHT_NOTE"
	.sectionflags	@"SHF_NOTE_NV_TKINFO"
	.tkinfo
        /*0018*/ 	.word	0x00000002
        /*0030*/ 	.string	""
        /*0030*/ 	.string	"ptxas"
        /*0030*/ 	.string	"Cuda compilation tools, release 13.0, V13.0.88"
        /*0030*/ 	.string	"Build cuda_13.0.r13.0/compiler.36424714_0"
        /*0030*/ 	.string	"-arch sm_100a -m 64 "



//--------------------- .note.nv.cuinfo           --------------------------
	.section	.note.nv.cuinfo,"",@"SHT_NOTE"
	.sectionflags	@"SHF_NOTE_NV_CUINFO"
        /*0018*/ 	.short	0x0002
        /*001a*/ 	.short	0x0064
        /*001c*/ 	.short	0x0082
	.zero		2


//--------------------- .nv.info                  --------------------------
	.section	.nv.info,"",@"SHT_CUDA_INFO"
	.align	4


	//----- nvinfo : EIATTR_REGCOUNT
	.align		4
        /*0000*/ 	.byte	0x04, 0x2f
        /*0002*/ 	.short	(.L_19 - .L_18)
	.align		4
.L_18:
        /*0004*/ 	.word	index@(_ZN7cutlass13device_kernelINS_4gemm6kernel13GemmUniversalIN4cute5tupleIJiiiiEEENS1_10collective13CollectiveMmaINS1_35MainloopSm100TmaUmmaWarpSpecializedILi26ELi2ELi4ENS5_IJNS4_1CILi1EEESB_SB_EEEEENS5_IJNSA_ILi64EEESE_NSA_ILi32EEEEEENS_10bfloat16_tENS5_IJlSB_lEEESH_SI_NS4_8TiledMMAINS4_8MMA_AtomIJNS4_20SM100_MMA_F16BF16_SSISH_SH_fLi64ELi64ELNS4_4UMMA5MajorE0ELSN_0ELNSM_7ScaleInE0ELSO_0EEEEEENS4_6LayoutISC_NS5_IJNSA_ILi0EEESS_SS_EEEEENS5_IJNS4_10UnderscoreESV_SV_EEEEENS4_13SM90_TMA_LOADENS4_14ComposedLayoutINS4_7SwizzleILi2ELi4ELi3EEENS4_18smem_ptr_flag_bitsILi16EEENSR_INS5_IJNSA_ILi8EEESF_EEENS5_IJSF_SB_EEEEEEEvNS4_8identityESY_S18_vS19_EENS_8epilogue10collective18CollectiveEpilogueINS1B_23Sm100TmaWarpSpecializedILi3ELi2ELi16ELb1ELb0EEEJSG_NS5_IJNSR_ISE_SB_EENSR_ISF_SB_EEEEESH_SI_SH_SI_NS1B_6fusion15FusionCallbacksIS1F_NS1J_17LinearCombinationISH_fSH_fLNS_15FloatRoundStyleE2EEESG_S1I_JEEENS4_5SM1004TMEM4LOAD26SM100_TMEM_LOAD_16dp256b4xESY_S18_NS4_17SM75_U32x4_LDSM_NENS4_14SM90_TMA_STOREES18_NS4_17SM90_U32x4_STSM_NENS4_39AutoVectorizingCopyWithAssumedAlignmentILi128EEEEEEvvEEEEvNT_6ParamsE)
        /*0008*/ 	.word	0x0000004f


	//----- nvinfo : EIATTR_FRAME_SIZE
	.align		4
.L_19:
        /*000c*/ 	.byte	0x04, 0x11
        /*000e*/ 	.short	(.L_21 - .L_20)
	.align		4
.L_20:
        /*0010*/ 	.word	index@($__internal_2_$__cuda_sm10x_tcgen05_guardrail_trap_unallocated_columns_being_dealloced)
        /*0014*/ 	.word	0x00000000


	//----- nvinfo : EIATTR_FRAME_SIZE
	.align		4
.L_21:
        /*0018*/ 	.byte	0x04, 0x11
        /*001a*/ 	.short	(.L_23 - .L_22)
	.align		4
.L_22:
        /*001c*/ 	.word	index@($__internal_1_$__cuda_sm10x_tcgen05_guardrail_trap_phase_invalid_during_alloc)
        /*0020*/ 	.word	0x00000000


	//----- nvinfo : EIATTR_FRAME_SIZE
	.align		4
.L_23:
        /*0024*/ 	.byte	0x04, 0x11
        /*0026*/ 	.short	(.L_25 - .L_24)
	.align		4
.L_24:
        /*0028*/ 	.word	index@($__internal_0_$__cuda_sm10x_tcgen05_guardrail_trap_col_being_dealloced_not_returned_by_alloc)
        /*002c*/ 	.word	0x00000000


	//----- nvinfo : EIATTR_FRAME_SIZE
	.align		4
.L_25:
        /*0030*/ 	.byte	0x04, 0x11
        /*0032*/ 	.short	(.L_27 - .L_26)
	.align		4
.L_26:
        /*0034*/ 	.word	index@(_ZN7cutlass13device_kernelINS_4gemm6kernel13GemmUniversalIN4cute5tupleIJiiiiEEENS1_10collective13CollectiveMmaINS1_35MainloopSm100TmaUmmaWarpSpecializedILi26ELi2ELi4ENS5_IJNS4_1CILi1EEESB_SB_EEEEENS5_IJNSA_ILi64EEESE_NSA_ILi32EEEEEENS_10bfloat16_tENS5_IJlSB_lEEESH_SI_NS4_8TiledMMAINS4_8MMA_AtomIJNS4_20SM100_MMA_F16BF16_SSISH_SH_fLi64ELi64ELNS4_4UMMA5MajorE0ELSN_0ELNSM_7ScaleInE0ELSO_0EEEEEENS4_6LayoutISC_NS5_IJNSA_ILi0EEESS_SS_EEEEENS5_IJNS4_10UnderscoreESV_SV_EEEEENS4_13SM90_TMA_LOADENS4_14ComposedLayoutINS4_7SwizzleILi2ELi4ELi3EEENS4_18smem_ptr_flag_bitsILi16EEENSR_INS5_IJNSA_ILi8EEESF_EEENS5_IJSF_SB_EEEEEEEvNS4_8identityESY_S18_vS19_EENS_8epilogue10collective18CollectiveEpilogueINS1B_23Sm100TmaWarpSpecializedILi3ELi2ELi16ELb1ELb0EEEJSG_NS5_IJNSR_ISE_SB_EENSR_ISF_SB_EEEEESH_SI_SH_SI_NS1B_6fusion15FusionCallbacksIS1F_NS1J_17LinearCombinationISH_fSH_fLNS_15FloatRoundStyleE2EEESG_S1I_JEEENS4_5SM1004TMEM4LOAD26SM100_TMEM_LOAD_16dp256b4xESY_S18_NS4_17SM75_U32x4_LDSM_NENS4_14SM90_TMA_STOREES18_NS4_17SM90_U32x4_STSM_NENS4_39AutoVectorizingCopyWithAssumedAlignmentILi128EEEEEEvvEEEEvNT_6ParamsE)
        /*0038*/ 	.word	0x00000000


	//----- nvinfo : EIATTR_MIN_STACK_SIZE
	.align		4
.L_27:
        /*003c*/ 	.byte	0x04, 0x12
        /*003e*/ 	.short	(.L_29 - .L_28)
	.align		4
.L_28:
        /*0040*/ 	.word	index@(_ZN7cutlass13device_kernelINS_4gemm6kernel13GemmUniversalIN4cute5tupleIJiiiiEEENS1_10collective13CollectiveMmaINS1_35MainloopSm100TmaUmmaWarpSpecializedILi26ELi2ELi4ENS5_IJNS4_1CILi1EEESB_SB_EEEEENS5_IJNSA_ILi64EEESE_NSA_ILi32EEEEEENS_10bfloat16_tENS5_IJlSB_lEEESH_SI_NS4_8TiledMMAINS4_8MMA_AtomIJNS4_20SM100_MMA_F16BF16_SSISH_SH_fLi64ELi64ELNS4_4UMMA5MajorE0ELSN_0ELNSM_7ScaleInE0ELSO_0EEEEEENS4_6LayoutISC_NS5_IJNSA_ILi0EEESS_SS_EEEEENS5_IJNS4_10UnderscoreESV_SV_EEEEENS4_13SM90_TMA_LOADENS4_14ComposedLayoutINS4_7SwizzleILi2ELi4ELi3EEENS4_18smem_ptr_flag_bitsILi16EEENSR_INS5_IJNSA_ILi8EEESF_EEENS5_IJSF_SB_EEEEEEEvNS4_8identityESY_S18_vS19_EENS_8epilogue10collective18CollectiveEpilogueINS1B_23Sm100TmaWarpSpecializedILi3ELi2ELi16ELb1ELb0EEEJSG_NS5_IJNSR_ISE_SB_EENSR_ISF_SB_EEEEESH_SI_SH_SI_NS1B_6fusion15FusionCallbacksIS1F_NS1J_17LinearCombinationISH_fSH_fLNS_15FloatRoundStyleE2EEESG_S1I_JEEENS4_5SM1004TMEM4LOAD26SM100_TMEM_LOAD_16dp256b4xESY_S18_NS4_17SM75_U32x4_LDSM_NENS4_14SM90_TMA_STOREES18_NS4_17SM90_U32x4_STSM_NENS4_39AutoVectorizingCopyWithAssumedAlignmentILi128EEEEEEvvEEEEvNT_6ParamsE)
        /*0044*/ 	.word	0x00000000
.L_29:


//--------------------- .nv.compat                --------------------------
	.section	.nv.compat,"",@"SHT_CUDA_COMPAT_INFO"
	.align	4
        /*0000*/ 	.byte	0x02, 0x09, 0x01, 0x00, 0x02, 0x02, 0x02, 0x00, 0x02, 0x05, 0x05, 0x00, 0x03, 0x07, 0x01, 0x01
        /*0010*/ 	.byte	0x02, 0x03, 0x01, 0x00, 0x02, 0x06, 0x01, 0x00, 0x04, 0x0b, 0x08, 0x00, 0x09, 0x00, 0x00, 0x00
        /*0020*/ 	.byte	0x00, 0x00, 0x00, 0x00


//--------------------- .nv.info._ZN7cutlass13device_kernelINS_4gemm6kernel13GemmUniversalIN4cute5tupleIJiiiiEEENS1_10collective13CollectiveMmaINS1_35MainloopSm100TmaUmmaWarpSpecializedILi26ELi2ELi4ENS5_IJNS4_1CILi1EEESB_SB_EEEEENS5_IJNSA_ILi64EEESE_NSA_ILi32EEEEEENS_10bfloat16_tENS5_IJlSB_lEEESH_SI_NS4_8TiledMMAINS4_8MMA_AtomIJNS4_20SM100_MMA_F16BF16_SSISH_SH_fLi64ELi64ELNS4_4UMMA5MajorE0ELSN_0ELNSM_7ScaleInE0ELSO_0EEEEEENS4_6LayoutISC_NS5_IJNSA_ILi0EEESS_SS_EEEEENS5_IJNS4_10UnderscoreESV_SV_EEEEENS4_13SM90_TMA_LOADENS4_14ComposedLayoutINS4_7SwizzleILi2ELi4ELi3EEENS4_18smem_ptr_flag_bitsILi16EEENSR_INS5_IJNSA_ILi8EEESF_EEENS5_IJSF_SB_EEEEEEEvNS4_8identityESY_S18_vS19_EENS_8epilogue10collective18CollectiveEpilogueINS1B_23Sm100TmaWarpSpecializedILi3ELi2ELi16ELb1ELb0EEEJSG_NS5_IJNSR_ISE_SB_EENSR_ISF_SB_EEEEESH_SI_SH_SI_NS1B_6fusion15FusionCallbacksIS1F_NS1J_17LinearCombinationISH_fSH_fLNS_15FloatRoundStyleE2EEESG_S1I_JEEENS4_5SM1004TMEM4LOAD26SM100_TMEM_LOAD_16dp256b4xESY_S18_NS4_17SM75_U32x4_LDSM_NENS4_14SM90_TMA_STOREES18_NS4_17SM90_U32x4_STSM_NENS4_39AutoVectorizingCopyWithAssumedAlignmentILi128EEEEEEvvEEEEvNT_6ParamsE --------------------------
	.section	.nv.info._ZN7cutlass13device_kernelINS_4gemm6kernel13GemmUniversalIN4cute5tupleIJiiiiEEENS1_10collective13CollectiveMmaINS1_35MainloopSm100TmaUmmaWarpSpecializedILi26ELi2ELi4ENS5_IJNS4_1CILi1EEESB_SB_EEEEENS5_IJNSA_ILi64EEESE_NSA_ILi32EEEEEENS_10bfloat16_tENS5_IJlSB_lEEESH_SI_NS4_8TiledMMAINS4_8MMA_AtomIJNS4_20SM100_MMA_F16BF16_SSISH_SH_fLi64ELi64ELNS4_4UMMA5MajorE0ELSN_0ELNSM_7ScaleInE0ELSO_0EEEEEENS4_6LayoutISC_NS5_IJNSA_ILi0EEESS_SS_EEEEENS5_IJNS4_10UnderscoreESV_SV_EEEEENS4_13SM90_TMA_LOADENS4_14ComposedLayoutINS4_7SwizzleILi2ELi4ELi3EEENS4_18smem_ptr_flag_bitsILi16EEENSR_INS5_IJNSA_ILi8EEESF_EEENS5_IJSF_SB_EEEEEEEvNS4_8identityESY_S18_vS19_EENS_8epilogue10collective18CollectiveEpilogueINS1B_23Sm100TmaWarpSpecializedILi3ELi2ELi16ELb1ELb0EEEJSG_NS5_IJNSR_ISE_SB_EENSR_ISF_SB_EEEEESH_SI_SH_SI_NS1B_6fusion15FusionCallbacksIS1F_NS1J_17LinearCombinationISH_fSH_fLNS_15FloatRoundStyleE2EEESG_S1I_JEEENS4_5SM1004TMEM4LOAD26SM100_TMEM_LOAD_16dp256b4xESY_S18_NS4_17SM75_U32x4_LDSM_NENS4_14SM90_TMA_STOREES18_NS4_17SM90_U32x4_STSM_NENS4_39AutoVectorizingCopyWithAssumedAlignmentILi128EEEEEEvvEEEEvNT_6ParamsE,"",@"SHT_CUDA_INFO"
	.sectionflags	@""
	.align	4


	//----- nvinfo : EIATTR_CUDA_API_VERSION
	.align		4
        /*0000*/ 	.byte	0x04, 0x37
        /*0002*/ 	.short	(.L_31 - .L_30)
.L_30:
        /*0004*/ 	.word	0x00000082


	//----- nvinfo : EIATTR_KPARAM_INFO
	.align		4
.L_31:
        /*0008*/ 	.byte	0x04, 0x17
        /*000a*/ 	.short	(.L_33 - .L_32)
.L_32:
        /*000c*/ 	.word	0x00000000
        /*0010*/ 	.short	0x0000
        /*0012*/ 	.short	0x0000
        /*0014*/ 	.byte	0x00, 0xf0, 0x01, 0x20


	//----- nvinfo : EIATTR_AT_ENTRY_FRAGMENTS
	.align		4
.L_33:
        /*0018*/ 	.byte	0x04, 0x4f
        /*001a*/ 	.short	(.L_35 - .L_34)


	//   ....[0]....
.L_34:
        /*001c*/ 	.word	0x00000006


	//----- nvinfo : EIATTR_RESERVED_SMEM_USED
	.align		4
.L_35:
        /*0020*/ 	.byte	0x01, 0x41
	.zero		2


	//----- nvinfo : EIATTR_SPARSE_MMA_MASK
	.align		4
        /*0024*/ 	.byte	0x03, 0x50
        /*0026*/ 	.short	0x0000


	//----- nvinfo : EIATTR_TCGEN05_1CTA_USED
	.align		4
        /*0028*/ 	.byte	0x01, 0x51
	.zero		2


	//----- nvinfo : EIATTR_MAXREG_COUNT
	.align		4
        /*002c*/ 	.byte	0x03, 0x1b
        /*002e*/ 	.short	0x00ff


	//----- nvinfo : EIATTR_NUM_BARRIERS
	.align		4
        /*0030*/ 	.byte	0x02, 0x4c
        /*0032*/ 	.byte	0x07
	.zero		1


	//----- nvinfo : EIATTR_EXTERNS
	.align		4
        /*0034*/ 	.byte	0x04, 0x0f
        /*0036*/ 	.short	(.L_37 - .L_36)


	//   ....[0]....
	.align		4
.L_36:
        /*0038*/ 	.word	index@(__assertfail)


	//----- nvinfo : EIATTR_MERCURY_ISA_VERSION
	.align		4
.L_37:
        /*003c*/ 	.byte	0x03, 0x5f
        /*003e*/ 	.short	0x0101


	//----- nvinfo : EIATTR_INT_WARP_WIDE_INSTR_OFFSETS
	.align		4
        /*0040*/ 	.byte	0x04, 0x31
        /*0042*/ 	.short	(.L_39 - .L_38)


	//   ....[0]....
.L_38:
        /*0044*/ 	.word	0x00002090


	//   ....[1]....
        /*0048*/ 	.word	0x000046b0


	//   ....[2]....
        /*004c*/ 	.word	0x000046e0


	//   ....[3]....
        /*0050*/ 	.word	0x00004730


	//   ....[4]....
        /*0054*/ 	.word	0x00005010


	//   ....[5]....
        /*0058*/ 	.word	0x00005030


	//   ....[6]....
        /*005c*/ 	.word	0x00005300


	//   ....[7]....
        /*0060*/ 	.word	0x00005430


	//----- nvinfo : EIATTR_COOP_GROUP_MASK_REGIDS
	.align		4
.L_39:
        /*0064*/ 	.byte	0x04, 0x29
        /*0066*/ 	.short	(.L_41 - .L_40)


	//   ....[0]....
.L_40:
        /*0068*/ 	.word	0xffffffff


	//   ....[1]....
        /*006c*/ 	.word	0xffffffff


	//   ....[2]....
        /*0070*/ 	.word	0xffffffff


	//   ....[3]....
        /*0074*/ 	.word	0xffffffff


	//   ....[4]....
        /*0078*/ 	.word	0xffffffff


	//   ....[5]....
        /*007c*/ 	.word	0xffffffff


	//   ....[6]....
        /*0080*/ 	.word	0xffffffff


	//   ....[7]....
        /*0084*/ 	.word	0xffffffff


	//   ....[8]....
        /*0088*/ 	.word	0xffffffff


	//   ....[9]....
        /*008c*/ 	.word	0xffffffff


	//   ....[10]....
        /*0090*/ 	.word	0xffffffff


	//   ....[11]....
        /*0094*/ 	.word	0xffffffff


	//   ....[12]....
        /*0098*/ 	.word	0xffffffff


	//----- nvinfo : EIATTR_COOP_GROUP_INSTR_OFFSETS
	.align		4
.L_41:
        /*009c*/ 	.byte	0x04, 0x28
        /*009e*/ 	.short	(.L_43 - .L_42)


	//   ....[0]....
.L_42:
        /*00a0*/ 	.word	0x00000090


	//   ....[1]....
        /*00a4*/ 	.word	0x000004d0


	//   ....[2]....
        /*00a8*/ 	.word	0x00000930


	//   ....[3]....
        /*00ac*/ 	.word	0x00000ab0


	//   ....[4]....
        /*00b0*/ 	.word	0x00000bb0


	//   ....[5]....
        /*00b4*/ 	.word	0x00000d20


	//   ....[6]....
        /*00b8*/ 	.word	0x00000ec0


	//   ....[7]....
        /*00bc*/ 	.word	0x00001f70


	//   ....[8]....
        /*00c0*/ 	.word	0x000039b0


	//   ....[9]....
        /*00c4*/ 	.word	0x00003bc0


	//   ....[10]....
        /*00c8*/ 	.word	0x00003bf0


	//   ....[11]....
        /*00cc*/ 	.word	0x000045a0


	//   ....[12]....
        /*00d0*/ 	.word	0x000047d0


	//----- nvinfo : EIATTR_VRC_CTA_INIT_COUNT
	.align		4
.L_43:
        /*00d4*/ 	.byte	0x02, 0x4a
        /*00d6*/ 	.byte	0x80
	.zero		1


	//----- nvinfo : EIATTR_SYSCALL_OFFSETS
	.align		4
        /*00d8*/ 	.byte	0x04, 0x46
        /*00da*/ 	.short	(.L_45 - .L_44)


	//   ....[0]....
.L_44:
        /*00dc*/ 	.word	0x00006010


	//   ....[1]....
        /*00e0*/ 	.word	0x00006100


	//   ....[2]....
        /*00e4*/ 	.word	0x000068e0


	//   ....[3]....
        /*00e8*/ 	.word	0x00007220


	//----- nvinfo : EIATTR_MBARRIER_INSTR_OFFSETS
	.align		4
.L_45:
        /*00ec*/ 	.byte	0x04, 0x39
        /*00ee*/ 	.short	(.L_47 - .L_46)


	//   ....[0]....
.L_46:
        /*00f0*/ 	.word	0x000005d0
        /*00f4*/ 	.word	0x000000ff
        /*00f8*/ 	.word	0x00000000
        /*00fc*/ 	.short	0x0100
        /*00fe*/ 	.byte	0x05
	.zero		1


	//   ....[1]....
        /*0100*/ 	.word	0x000005e0
        /*0104*/ 	.word	0x000000ff
        /*0108*/ 	.word	0x000000d0
        /*010c*/ 	.short	0x0100
        /*010e*/ 	.byte	0x05
	.zero		1


	//   ....[2]....
        /*0110*/ 	.word	0x000005f0
        /*0114*/ 	.word	0x000000ff
        /*0118*/ 	.word	0x00000008
        /*011c*/ 	.short	0x0100
        /*011e*/ 	.byte	0x05
	.zero		1


	//   ....[3]....
        /*0120*/ 	.word	0x00000600
        /*0124*/ 	.word	0x000000ff
        /*0128*/ 	.word	0x000000d8
        /*012c*/ 	.short	0x0100
        /*012e*/ 	.byte	0x05
	.zero		1


	//   ....[4]....
        /*0130*/ 	.word	0x00000610
        /*0134*/ 	.word	0x000000ff
        /*0138*/ 	.word	0x00000010
        /*013c*/ 	.short	0x0100
        /*013e*/ 	.byte	0x05
	.zero		1


	//   ....[5]....
        /*0140*/ 	.word	0x00000620
        /*0144*/ 	.word	0x000000ff
        /*0148*/ 	.word	0x000000e0
        /*014c*/ 	.short	0x0100
        /*014e*/ 	.byte	0x05
	.zero		1


	//   ....[6]....
        /*0150*/ 	.word	0x00000630
        /*0154*/ 	.word	0x000000ff
        /*0158*/ 	.word	0x00000018
        /*015c*/ 	.short	0x0100
        /*015e*/ 	.byte	0x05
	.zero		1


	//   ....[7]....
        /*0160*/ 	.word	0x00000640
        /*0164*/ 	.word	0x000000ff
        /*0168*/ 	.word	0x000000e8
        /*016c*/ 	.short	0x0100
        /*016e*/ 	.byte	0x05
	.zero		1


	//   ....[8]....
        /*0170*/ 	.word	0x00000650
        /*0174*/ 	.word	0x000000ff
        /*0178*/ 	.word	0x00000020
        /*017c*/ 	.short	0x0100
        /*017e*/ 	.byte	0x05
	.zero		1


	//   ....[9]....
        /*0180*/ 	.word	0x00000660
        /*0184*/ 	.word	0x000000ff
        /*0188*/ 	.word	0x000000f0
        /*018c*/ 	.short	0x0100
        /*018e*/ 	.byte	0x05
	.zero		1


	//   ....[10]....
        /*0190*/ 	.word	0x00000670
        /*0194*/ 	.word	0x000000ff
        /*0198*/ 	.word	0x00000028
        /*019c*/ 	.short	0x0100
        /*019e*/ 	.byte	0x05
	.zero		1


	//   ....[11]....
        /*01a0*/ 	.word	0x00000680
        /*01a4*/ 	.word	0x000000ff
        /*01a8*/ 	.word	0x000000f8
        /*01ac*/ 	.short	0x0100
        /*01ae*/ 	.byte	0x05
	.zero		1


	//   ....[12]....
        /*01b0*/ 	.word	0x00000690
        /*01b4*/ 	.word	0x000000ff
        /*01b8*/ 	.word	0x00000030
        /*01bc*/ 	.short	0x0100
        /*01be*/ 	.byte	0x05
	.zero		1


	//   ....[13]....
        /*01c0*/ 	.word	0x000006a0
        /*01c4*/ 	.word	0x000000ff
        /*01c8*/ 	.word	0x00000100
        /*01cc*/ 	.short	0x0100
        /*01ce*/ 	.byte	0x05
	.zero		1


	//   ....[14]....
        /*01d0*/ 	.word	0x000006b0
        /*01d4*/ 	.word	0x000000ff
        /*01d8*/ 	.word	0x00000038
        /*01dc*/ 	.short	0x0100
        /*01de*/ 	.byte	0x05
	.zero		1


	//   ....[15]....
        /*01e0*/ 	.word	0x000006c0
        /*01e4*/ 	.word	0x000000ff
        /*01e8*/ 	.word	0x00000108
        /*01ec*/ 	.short	0x0100
        /*01ee*/ 	.byte	0x05
	.zero		1


	//   ....[16]....
        /*01f0*/ 	.word	0x000006d0
        /*01f4*/ 	.word	0x000000ff
        /*01f8*/ 	.word	0x00000040
        /*01fc*/ 	.short	0x0100
        /*01fe*/ 	.byte	0x05
	.zero		1


	//   ....[17]....
        /*0200*/ 	.word	0x000006e0
        /*0204*/ 	.word	0x000000ff
        /*0208*/ 	.word	0x00000110
        /*020c*/ 	.short	0x0100
        /*020e*/ 	.byte	0x05
	.zero		1


	//   ....[18]....
        /*0210*/ 	.word	0x000006f0
        /*0214*/ 	.word	0x000000ff
        /*0218*/ 	.word	0x00000048
        /*021c*/ 	.short	0x0100
        /*021e*/ 	.byte	0x05
	.zero		1


	//   ....[19]....
        /*0220*/ 	.word	0x00000700
        /*0224*/ 	.word	0x000000ff
        /*0228*/ 	.word	0x00000118
        /*022c*/ 	.short	0x0100
        /*022e*/ 	.byte	0x05
	.zero		1


	//   ....[20]....
        /*0230*/ 	.word	0x00000710
        /*0234*/ 	.word	0x000000ff
        /*0238*/ 	.word	0x00000050
        /*023c*/ 	.short	0x0100
        /*023e*/ 	.byte	0x05
	.zero		1


	//   ....[21]....
        /*0240*/ 	.word	0x00000720
        /*0244*/ 	.word	0x000000ff
        /*0248*/ 	.word	0x00000120
        /*024c*/ 	.short	0x0100
        /*024e*/ 	.byte	0x05
	.zero		1


	//   ....[22]....
        /*0250*/ 	.word	0x00000730
        /*0254*/ 	.word	0x000000ff
        /*0258*/ 	.word	0x00000058
        /*025c*/ 	.short	0x0100
        /*025e*/ 	.byte	0x05
	.zero		1


	//   ....[23]....
        /*0260*/ 	.word	0x00000740
        /*0264*/ 	.word	0x000000ff
        /*0268*/ 	.word	0x00000128
        /*026c*/ 	.short	0x0100
        /*026e*/ 	.byte	0x05
	.zero		1


	//   ....[24]....
        /*0270*/ 	.word	0x00000750
        /*0274*/ 	.word	0x000000ff
        /*0278*/ 	.word	0x00000060
        /*027c*/ 	.short	0x0100
        /*027e*/ 	.byte	0x05
	.zero		1


	//   ....[25]....
        /*0280*/ 	.word	0x00000760
        /*0284*/ 	.word	0x000000ff
        /*0288*/ 	.word	0x00000130
        /*028c*/ 	.short	0x0100
        /*028e*/ 	.byte	0x05
	.zero		1


	//   ....[26]....
        /*0290*/ 	.word	0x00000770
        /*0294*/ 	.word	0x000000ff
        /*0298*/ 	.word	0x00000068
        /*029c*/ 	.short	0x0100
        /*029e*/ 	.byte	0x05
	.zero		1


	//   ....[27]....
        /*02a0*/ 	.word	0x00000780
        /*02a4*/ 	.word	0x000000ff
        /*02a8*/ 	.word	0x00000138
        /*02ac*/ 	.short	0x0100
        /*02ae*/ 	.byte	0x05
	.zero		1


	//   ....[28]....
        /*02b0*/ 	.word	0x00000790
        /*02b4*/ 	.word	0x000000ff
        /*02b8*/ 	.word	0x00000070
        /*02bc*/ 	.short	0x0100
        /*02be*/ 	.byte	0x05
	.zero		1


	//   ....[29]....
        /*02c0*/ 	.word	0x000007a0
        /*02c4*/ 	.word	0x000000ff
        /*02c8*/ 	.word	0x00000140
        /*02cc*/ 	.short	0x0100
        /*02ce*/ 	.byte	0x05
	.zero		1


	//   ....[30]....
        /*02d0*/ 	.word	0x000007b0
        /*02d4*/ 	.word	0x000000ff
        /*02d8*/ 	.word	0x00000078
        /*02dc*/ 	.short	0x0100
        /*02de*/ 	.byte	0x05
	.zero		1


	//   ....[31]....
        /*02e0*/ 	.word	0x000007c0
        /*02e4*/ 	.word	0x000000ff
        /*02e8*/ 	.word	0x00000148
        /*02ec*/ 	.short	0x0100
        /*02ee*/ 	.byte	0x05
	.zero		1


	//   ....[32]....
        /*02f0*/ 	.word	0x000007d0
        /*02f4*/ 	.word	0x000000ff
        /*02f8*/ 	.word	0x00000080
        /*02fc*/ 	.short	0x0100
        /*02fe*/ 	.byte	0x05
	.zero		1


	//   ....[33]....
        /*0300*/ 	.word	0x000007e0
        /*0304*/ 	.word	0x000000ff
        /*0308*/ 	.word	0x00000150
        /*030c*/ 	.short	0x0100
        /*030e*/ 	.byte	0x05
	.zero		1


	//   ....[34]....
        /*0310*/ 	.word	0x000007f0
        /*0314*/ 	.word	0x000000ff
        /*0318*/ 	.word	0x00000088
        /*031c*/ 	.short	0x0100
        /*031e*/ 	.byte	0x05
	.zero		1


	//   ....[35]....
        /*0320*/ 	.word	0x00000800
        /*0324*/ 	.word	0x000000ff
        /*0328*/ 	.word	0x00000158
        /*032c*/ 	.short	0x0100
        /*032e*/ 	.byte	0x05
	.zero		1


	//   ....[36]....
        /*0330*/ 	.word	0x00000810
        /*0334*/ 	.word	0x000000ff
        /*0338*/ 	.word	0x00000090
        /*033c*/ 	.short	0x0100
        /*033e*/ 	.byte	0x05
	.zero		1


	//   ....[37]....
        /*0340*/ 	.word	0x00000820
        /*0344*/ 	.word	0x000000ff
        /*0348*/ 	.word	0x00000160
        /*034c*/ 	.short	0x0100
        /*034e*/ 	.byte	0x05
	.zero		1


	//   ....[38]....
        /*0350*/ 	.word	0x00000830
        /*0354*/ 	.word	0x000000ff
        /*0358*/ 	.word	0x00000098
        /*035c*/ 	.short	0x0100
        /*035e*/ 	.byte	0x05
	.zero		1


	//   ....[39]....
        /*0360*/ 	.word	0x00000840
        /*0364*/ 	.word	0x000000ff
        /*0368*/ 	.word	0x00000168
        /*036c*/ 	.short	0x0100
        /*036e*/ 	.byte	0x05
	.zero		1


	//   ....[40]....
        /*0370*/ 	.word	0x00000850
        /*0374*/ 	.word	0x000000ff
        /*0378*/ 	.word	0x000000a0
        /*037c*/ 	.short	0x0100
        /*037e*/ 	.byte	0x05
	.zero		1


	//   ....[41]....
        /*0380*/ 	.word	0x00000860
        /*0384*/ 	.word	0x000000ff
        /*0388*/ 	.word	0x00000170
        /*038c*/ 	.short	0x0100
        /*038e*/ 	.byte	0x05
	.zero		1


	//   ....[42]....
        /*0390*/ 	.word	0x00000870
        /*0394*/ 	.word	0x000000ff
        /*0398*/ 	.word	0x000000a8
        /*039c*/ 	.short	0x0100
        /*039e*/ 	.byte	0x05
	.zero		1


	//   ....[43]....
        /*03a0*/ 	.word	0x00000880
        /*03a4*/ 	.word	0x000000ff
        /*03a8*/ 	.word	0x00000178
        /*03ac*/ 	.short	0x0100
        /*03ae*/ 	.byte	0x05
	.zero		1


	//   ....[44]....
        /*03b0*/ 	.word	0x00000890
        /*03b4*/ 	.word	0x000000ff
        /*03b8*/ 	.word	0x000000b0
        /*03bc*/ 	.short	0x0100
        /*03be*/ 	.byte	0x05
	.zero		1


	//   ....[45]....
        /*03c0*/ 	.word	0x000008a0
        /*03c4*/ 	.word	0x000000ff
        /*03c8*/ 	.word	0x00000180
        /*03cc*/ 	.short	0x0100
        /*03ce*/ 	.byte	0x05
	.zero		1


	//   ....[46]....
        /*03d0*/ 	.word	0x000008b0
        /*03d4*/ 	.word	0x000000ff
        /*03d8*/ 	.word	0x000000b8
        /*03dc*/ 	.short	0x0100
        /*03de*/ 	.byte	0x05
	.zero		1


	//   ....[47]....
        /*03e0*/ 	.word	0x000008c0
        /*03e4*/ 	.word	0x000000ff
        /*03e8*/ 	.word	0x00000188
        /*03ec*/ 	.short	0x0100
        /*03ee*/ 	.byte	0x05
	.zero		1


	//   ....[48]....
        /*03f0*/ 	.word	0x000008d0
        /*03f4*/ 	.word	0x000000ff
        /*03f8*/ 	.word	0x000000c0
        /*03fc*/ 	.short	0x0100
        /*03fe*/ 	.byte	0x05
	.zero		1


	//   ....[49]....
        /*0400*/ 	.word	0x000008e0
        /*0404*/ 	.word	0x000000ff
        /*0408*/ 	.word	0x00000190
        /*040c*/ 	.short	0x0100
        /*040e*/ 	.byte	0x05
	.zero		1


	//   ....[50]....
        /*0410*/ 	.word	0x000008f0
        /*0414*/ 	.word	0x000000ff
        /*0418*/ 	.word	0x000000c8
        /*041c*/ 	.short	0x0100
        /*041e*/ 	.byte	0x05
	.zero		1


	//   ....[51]....
        /*0420*/ 	.word	0x00000900
        /*0424*/ 	.word	0x000000ff
        /*0428*/ 	.word	0x00000198
        /*042c*/ 	.short	0x0100
        /*042e*/ 	.byte	0x05
	.zero		1


	//   ....[52]....
        /*0430*/ 	.word	0x00000a40
        /*0434*/ 	.word	0x000000ff
        /*0438*/ 	.word	0x000001a0
        /*043c*/ 	.short	0x0100
        /*043e*/ 	.byte	0x07
	.zero		1


	//   ....[53]....
        /*0440*/ 	.word	0x00000a50
        /*0444*/ 	.word	0x000000ff
        /*0448*/ 	.word	0x000001b8
        /*044c*/ 	.short	0x0100
        /*044e*/ 	.byte	0x07
	.zero		1


	//   ....[54]....
        /*0450*/ 	.word	0x00000a60
        /*0454*/ 	.word	0x000000ff
        /*0458*/ 	.word	0x000001a8
        /*045c*/ 	.short	0x0100
        /*045e*/ 	.byte	0x07
	.zero		1


	//   ....[55]....
        /*0460*/ 	.word	0x00000a70
        /*0464*/ 	.word	0x000000ff
        /*0468*/ 	.word	0x000001c0
        /*046c*/ 	.short	0x0100
        /*046e*/ 	.byte	0x07
	.zero		1


	//   ....[56]....
        /*0470*/ 	.word	0x00000a80
        /*0474*/ 	.word	0x000000ff
        /*0478*/ 	.word	0x000001b0
        /*047c*/ 	.short	0x0100
        /*047e*/ 	.byte	0x07
	.zero		1


	//   ....[57]....
        /*0480*/ 	.word	0x00000a90
        /*0484*/ 	.word	0x000000ff
        /*0488*/ 	.word	0x000001c8
        /*048c*/ 	.short	0x0100
        /*048e*/ 	.byte	0x07
	.zero		1


	//   ....[58]....
        /*0490*/ 	.word	0x00000b80
        /*0494*/ 	.word	0x000000ff
        /*0498*/ 	.word	0x000001d0
        /*049c*/ 	.short	0x0100
        /*049e*/ 	.byte	0x05
	.zero		1


	//   ....[59]....
        /*04a0*/ 	.word	0x00000b90
        /*04a4*/ 	.word	0x000000ff
        /*04a8*/ 	.word	0x000001d8
        /*04ac*/ 	.short	0x0100
        /*04ae*/ 	.byte	0x05
	.zero		1


	//   ....[60]....
        /*04b0*/ 	.word	0x00000cd0
        /*04b4*/ 	.word	0x000000ff
        /*04b8*/ 	.word	0x000001e0
        /*04bc*/ 	.short	0x0100
        /*04be*/ 	.byte	0x05
	.zero		1


	//   ....[61]....
        /*04c0*/ 	.word	0x00000ce0
        /*04c4*/ 	.word	0x000000ff
        /*04c8*/ 	.word	0x000001f0
        /*04cc*/ 	.short	0x0100
        /*04ce*/ 	.byte	0x05
	.zero		1


	//   ....[62]....
        /*04d0*/ 	.word	0x00000cf0
        /*04d4*/ 	.word	0x000000ff
        /*04d8*/ 	.word	0x000001e8
        /*04dc*/ 	.short	0x0100
        /*04de*/ 	.byte	0x05
	.zero		1


	//   ....[63]....
        /*04e0*/ 	.word	0x00000d00
        /*04e4*/ 	.word	0x000000ff
        /*04e8*/ 	.word	0x000001f8
        /*04ec*/ 	.short	0x0100
        /*04ee*/ 	.byte	0x05
	.zero		1


	//   ....[64]....
        /*04f0*/ 	.word	0x00000e30
        /*04f4*/ 	.word	0x000000ff
        /*04f8*/ 	.word	0x00000200
        /*04fc*/ 	.short	0x0100
        /*04fe*/ 	.byte	0x07
	.zero		1


	//   ....[65]....
        /*0500*/ 	.word	0x00000e40
        /*0504*/ 	.word	0x000000ff
        /*0508*/ 	.word	0x00000220
        /*050c*/ 	.short	0x0100
        /*050e*/ 	.byte	0x07
	.zero		1


	//   ....[66]....
        /*0510*/ 	.word	0x00000e50
        /*0514*/ 	.word	0x000000ff
        /*0518*/ 	.word	0x00000208
        /*051c*/ 	.short	0x0100
        /*051e*/ 	.byte	0x07
	.zero		1


	//   ....[67]....
        /*0520*/ 	.word	0x00000e60
        /*0524*/ 	.word	0x000000ff
        /*0528*/ 	.word	0x00000228
        /*052c*/ 	.short	0x0100
        /*052e*/ 	.byte	0x07
	.zero		1


	//   ....[68]....
        /*0530*/ 	.word	0x00000e70
        /*0534*/ 	.word	0x000000ff
        /*0538*/ 	.word	0x00000210
        /*053c*/ 	.short	0x0100
        /*053e*/ 	.byte	0x07
	.zero		1


	//   ....[69]....
        /*0540*/ 	.word	0x00000e80
        /*0544*/ 	.word	0x000000ff
        /*0548*/ 	.word	0x00000230
        /*054c*/ 	.short	0x0100
        /*054e*/ 	.byte	0x07
	.zero		1


	//   ....[70]....
        /*0550*/ 	.word	0x00000e90
        /*0554*/ 	.word	0x000000ff
        /*0558*/ 	.word	0x00000218
        /*055c*/ 	.short	0x0100
        /*055e*/ 	.byte	0x07
	.zero		1


	//   ....[71]....
        /*0560*/ 	.word	0x00000ea0
        /*0564*/ 	.word	0x000000ff
        /*0568*/ 	.word	0x00000238
        /*056c*/ 	.short	0x0100
        /*056e*/ 	.byte	0x07
	.zero		1


	//   ....[72]....
        /*0570*/ 	.word	0x00000f90
        /*0574*/ 	.word	0x000000ff
        /*0578*/ 	.word	0x00000240
        /*057c*/ 	.short	0x0100
        /*057e*/ 	.byte	0x05
	.zero		1


	//   ....[73]....
        /*0580*/ 	.word	0x00000fa0
        /*0584*/ 	.word	0x000000ff
        /*0588*/ 	.word	0x00000250
        /*058c*/ 	.short	0x0100
        /*058e*/ 	.byte	0x05
	.zero		1


	//   ....[74]....
        /*0590*/ 	.word	0x00000fb0
        /*0594*/ 	.word	0x000000ff
        /*0598*/ 	.word	0x00000248
        /*059c*/ 	.short	0x0100
        /*059e*/ 	.byte	0x05
	.zero		1


	//   ....[75]....
        /*05a0*/ 	.word	0x00000fc0
        /*05a4*/ 	.word	0x000000ff
        /*05a8*/ 	.word	0x00000258
        /*05ac*/ 	.short	0x0100
        /*05ae*/ 	.byte	0x05
	.zero		1


	//   ....[76]....
        /*05b0*/ 	.word	0x00001890
        /*05b4*/ 	.word	0x00000002
        /*05b8*/ 	.word	0x00000250
        /*05bc*/ 	.short	0x010a
        /*05be*/ 	.byte	0xff
	.zero		1


	//   ....[77]....
        /*05c0*/ 	.word	0x000018c0
        /*05c4*/ 	.word	0x00000002
        /*05c8*/ 	.word	0x00000240
        /*05cc*/ 	.short	0x0101
        /*05ce*/ 	.byte	0xff
	.zero		1


	//   ....[78]....
        /*05d0*/ 	.word	0x00001990
        /*05d4*/ 	.word	0x000000ff
        /*05d8*/ 	.word	0x000000d0
        /*05dc*/ 	.short	0x010a
        /*05de*/ 	.byte	0x08
	.zero		1


	//   ....[79]....
        /*05e0*/ 	.word	0x00001a30
        /*05e4*/ 	.word	0x000000ff
        /*05e8*/ 	.word	0x000000d0
        /*05ec*/ 	.short	0x010a
        /*05ee*/ 	.byte	0x21
	.zero		1


	//   ....[80]....
        /*05f0*/ 	.word	0x00001b90
        /*05f4*/ 	.word	0x000000ff
        /*05f8*/ 	.word	0x000000d0
        /*05fc*/ 	.short	0x010a
        /*05fe*/ 	.byte	0x08
	.zero		1


	//   ....[81]....
        /*0600*/ 	.word	0x00001c80
        /*0604*/ 	.word	0x000000ff
        /*0608*/ 	.word	0x000001d8
        /*060c*/ 	.short	0x0101
        /*060e*/ 	.byte	0x04
	.zero		1


	//   ....[82]....
        /*0610*/ 	.word	0x00001ca0
        /*0614*/ 	.word	0x000000ff
        /*0618*/ 	.word	0x000000d0
        /*061c*/ 	.short	0x010a
        /*061e*/ 	.byte	0x08
	.zero		1


	//   ....[83]....
        /*0620*/ 	.word	0x00001d20
        /*0624*/ 	.word	0x000000ff
        /*0628*/ 	.word	0x000000d0
        /*062c*/ 	.short	0x010a
        /*062e*/ 	.byte	0x11
	.zero		1


	//   ....[84]....
        /*0630*/ 	.word	0x00001e80
        /*0634*/ 	.word	0x000000ff
        /*0638*/ 	.word	0x000000d0
        /*063c*/ 	.short	0x010a
        /*063e*/ 	.byte	0x08
	.zero		1


	//   ....[85]....
        /*0640*/ 	.word	0x00001fa0
        /*0644*/ 	.word	0x00000002
        /*0648*/ 	.word	0x000001e0
        /*064c*/ 	.short	0x010a
        /*064e*/ 	.byte	0xff
	.zero		1


	//   ....[86]....
        /*0650*/ 	.word	0x00002060
        /*0654*/ 	.word	0x00000002
        /*0658*/ 	.word	0x00000000
        /*065c*/ 	.short	0x0101
        /*065e*/ 	.byte	0xff
	.zero		1


	//   ....[87]....
        /*0660*/ 	.word	0x000025c0
        /*0664*/ 	.word	0x000000ff
        /*0668*/ 	.word	0x00000000
        /*066c*/ 	.short	0x010a
        /*066e*/ 	.byte	0x05
	.zero		1


	//   ....[88]....
        /*0670*/ 	.word	0x00002650
        /*0674*/ 	.word	0x000000ff
        /*0678*/ 	.word	0x00000000
        /*067c*/ 	.short	0x010a
        /*067e*/ 	.byte	0x05
	.zero		1


	//   ....[89]....
        /*0680*/ 	.word	0x000026e0
        /*0684*/ 	.word	0x000000ff
        /*0688*/ 	.word	0x00000000
        /*068c*/ 	.short	0x010a
        /*068e*/ 	.byte	0x05
	.zero		1


	//   ....[90]....
        /*0690*/ 	.word	0x00002770
        /*0694*/ 	.word	0x000000ff
        /*0698*/ 	.word	0x00000000
        /*069c*/ 	.short	0x010a
        /*069e*/ 	.byte	0x05
	.zero		1


	//   ....[91]....
        /*06a0*/ 	.word	0x00002800
        /*06a4*/ 	.word	0x000000ff
        /*06a8*/ 	.word	0x00000000
        /*06ac*/ 	.short	0x010a
        /*06ae*/ 	.byte	0x05
	.zero		1


	//   ....[92]....
        /*06b0*/ 	.word	0x00002890
        /*06b4*/ 	.word	0x000000ff
        /*06b8*/ 	.word	0x00000000
        /*06bc*/ 	.short	0x010a
        /*06be*/ 	.byte	0x05
	.zero		1


	//   ....[93]....
        /*06c0*/ 	.word	0x00002920
        /*06c4*/ 	.word	0x000000ff
        /*06c8*/ 	.word	0x00000000
        /*06cc*/ 	.short	0x010a
        /*06ce*/ 	.byte	0x05
	.zero		1


	//   ....[94]....
        /*06d0*/ 	.word	0x000029b0
        /*06d4*/ 	.word	0x000000ff
        /*06d8*/ 	.word	0x00000000
        /*06dc*/ 	.short	0x010a
        /*06de*/ 	.byte	0x05
	.zero		1


	//   ....[95]....
        /*06e0*/ 	.word	0x00002a40
        /*06e4*/ 	.word	0x000000ff
        /*06e8*/ 	.word	0x00000000
        /*06ec*/ 	.short	0x010a
        /*06ee*/ 	.byte	0x05
	.zero		1


	//   ....[96]....
        /*06f0*/ 	.word	0x00002ad0
        /*06f4*/ 	.word	0x000000ff
        /*06f8*/ 	.word	0x00000000
        /*06fc*/ 	.short	0x010a
        /*06fe*/ 	.byte	0x05
	.zero		1


	//   ....[97]....
        /*0700*/ 	.word	0x00002b60
        /*0704*/ 	.word	0x000000ff
        /*0708*/ 	.word	0x00000000
        /*070c*/ 	.short	0x010a
        /*070e*/ 	.byte	0x05
	.zero		1


	//   ....[98]....
        /*0710*/ 	.word	0x00002bf0
        /*0714*/ 	.word	0x000000ff
        /*0718*/ 	.word	0x00000000
        /*071c*/ 	.short	0x010a
        /*071e*/ 	.byte	0x05
	.zero		1


	//   ....[99]....
        /*0720*/ 	.word	0x00002c80
        /*0724*/ 	.word	0x000000ff
        /*0728*/ 	.word	0x00000000
        /*072c*/ 	.short	0x010a
        /*072e*/ 	.byte	0x05
	.zero		1


	//   ....[100]....
        /*0730*/ 	.word	0x00002d10
        /*0734*/ 	.word	0x000000ff
        /*0738*/ 	.word	0x00000000
        /*073c*/ 	.short	0x010a
        /*073e*/ 	.byte	0x05
	.zero		1


	//   ....[101]....
        /*0740*/ 	.word	0x00002da0
        /*0744*/ 	.word	0x000000ff
        /*0748*/ 	.word	0x00000000
        /*074c*/ 	.short	0x010a
        /*074e*/ 	.byte	0x05
	.zero		1


	//   ....[102]....
        /*0750*/ 	.word	0x00002e30
        /*0754*/ 	.word	0x000000ff
        /*0758*/ 	.word	0x00000000
        /*075c*/ 	.short	0x010a
        /*075e*/ 	.byte	0x05
	.zero		1


	//   ....[103]....
        /*0760*/ 	.word	0x00002ec0
        /*0764*/ 	.word	0x000000ff
        /*0768*/ 	.word	0x00000000
        /*076c*/ 	.short	0x010a
        /*076e*/ 	.byte	0x05
	.zero		1


	//   ....[104]....
        /*0770*/ 	.word	0x00002f50
        /*0774*/ 	.word	0x000000ff
        /*0778*/ 	.word	0x00000000
        /*077c*/ 	.short	0x010a
        /*077e*/ 	.byte	0x05
	.zero		1


	//   ....[105]....
        /*0780*/ 	.word	0x00002fe0
        /*0784*/ 	.word	0x000000ff
        /*0788*/ 	.word	0x00000000
        /*078c*/ 	.short	0x010a
        /*078e*/ 	.byte	0x05
	.zero		1


	//   ....[106]....
        /*0790*/ 	.word	0x00003070
        /*0794*/ 	.word	0x000000ff
        /*0798*/ 	.word	0x00000000
        /*079c*/ 	.short	0x010a
        /*079e*/ 	.byte	0x05
	.zero		1


	//   ....[107]....
        /*07a0*/ 	.word	0x00003100
        /*07a4*/ 	.word	0x000000ff
        /*07a8*/ 	.word	0x00000000
        /*07ac*/ 	.short	0x010a
        /*07ae*/ 	.byte	0x05
	.zero		1


	//   ....[108]....
        /*07b0*/ 	.word	0x00003190
        /*07b4*/ 	.word	0x000000ff
        /*07b8*/ 	.word	0x00000000
        /*07bc*/ 	.short	0x010a
        /*07be*/ 	.byte	0x05
	.zero		1


	//   ....[109]....
        /*07c0*/ 	.word	0x00003220
        /*07c4*/ 	.word	0x000000ff
        /*07c8*/ 	.word	0x00000000
        /*07cc*/ 	.short	0x010a
        /*07ce*/ 	.byte	0x05
	.zero		1


	//   ....[110]....
        /*07d0*/ 	.word	0x000032b0
        /*07d4*/ 	.word	0x000000ff
        /*07d8*/ 	.word	0x00000000
        /*07dc*/ 	.short	0x010a
        /*07de*/ 	.byte	0x05
	.zero		1


	//   ....[111]....
        /*07e0*/ 	.word	0x00003340
        /*07e4*/ 	.word	0x000000ff
        /*07e8*/ 	.word	0x00000000
        /*07ec*/ 	.short	0x010a
        /*07ee*/ 	.byte	0x05
	.zero		1


	//   ....[112]....
        /*07f0*/ 	.word	0x000033e0
        /*07f4*/ 	.word	0x00000000
        /*07f8*/ 	.word	0x00000000
        /*07fc*/ 	.short	0x010a
        /*07fe*/ 	.byte	0xff
	.zero		1


	//   ....[113]....
        /*0800*/ 	.word	0x00003500
        /*0804*/ 	.word	0x00000000
        /*0808*/ 	.word	0x00000240
        /*080c*/ 	.short	0x010a
        /*080e*/ 	.byte	0xff
	.zero		1


	//   ....[114]....
        /*0810*/ 	.word	0x00003570
        /*0814*/ 	.word	0x00000000
        /*0818*/ 	.word	0x00000000
        /*081c*/ 	.short	0x0101
        /*081e*/ 	.byte	0xff
	.zero		1


	//   ....[115]....
        /*0820*/ 	.word	0x00003590
        /*0824*/ 	.word	0x000000ff
        /*0828*/ 	.word	0x000001f0
        /*082c*/ 	.short	0x010a
        /*082e*/ 	.byte	0x05
	.zero		1


	//   ....[116]....
        /*0830*/ 	.word	0x000036b0
        /*0834*/ 	.word	0x00000000
        /*0838*/ 	.word	0x000001e0
        /*083c*/ 	.short	0x010a
        /*083e*/ 	.byte	0xff
	.zero		1


	//   ....[117]....
        /*0840*/ 	.word	0x000037b0
        /*0844*/ 	.word	0x00000000
        /*0848*/ 	.word	0x00000000
        /*084c*/ 	.short	0x0101
        /*084e*/ 	.byte	0xff
	.zero		1


	//   ....[118]....
        /*0850*/ 	.word	0x00003840
        /*0854*/ 	.word	0x000000ff
        /*0858*/ 	.word	0x000001f0
        /*085c*/ 	.short	0x0106
        /*085e*/ 	.byte	0x05
	.zero		1


	//   ....[119]....
        /*0860*/ 	.word	0x00003860
        /*0864*/ 	.word	0x000000ff
        /*0868*/ 	.word	0x000001f0
        /*086c*/ 	.short	0x010a
        /*086e*/ 	.byte	0x05
	.zero		1


	//   ....[120]....
        /*0870*/ 	.word	0x000038f0
        /*0874*/ 	.word	0x000000ff
        /*0878*/ 	.word	0x000001f0
        /*087c*/ 	.short	0x0106
        /*087e*/ 	.byte	0x04
	.zero		1


	//   ....[121]....
        /*0880*/ 	.word	0x00003930
        /*0884*/ 	.word	0x00000000
        /*0888*/ 	.word	0x000001f0
        /*088c*/ 	.short	0x010a
        /*088e*/ 	.byte	0xff
	.zero		1


	//   ....[122]....
        /*0890*/ 	.word	0x00003e30
        /*0894*/ 	.word	0x00000000
        /*0898*/ 	.word	0x000001e0
        /*089c*/ 	.short	0x010a
        /*089e*/ 	.byte	0xff
	.zero		1


	//   ....[123]....
        /*08a0*/ 	.word	0x00003f30
        /*08a4*/ 	.word	0x00000003
        /*08a8*/ 	.word	0x00000000
        /*08ac*/ 	.short	0x0101
        /*08ae*/ 	.byte	0xff
	.zero		1


	//   ....[124]....
        /*08b0*/ 	.word	0x00003f40
        /*08b4*/ 	.word	0x000000ff
        /*08b8*/ 	.word	0x00000000
        /*08bc*/ 	.short	0x010a
        /*08be*/ 	.byte	0x04
	.zero		1


	//   ....[125]....
        /*08c0*/ 	.word	0x00003fc0
        /*08c4*/ 	.word	0x000000ff
        /*08c8*/ 	.word	0x00000220
        /*08cc*/ 	.short	0x010a
        /*08ce*/ 	.byte	0x08
	.zero		1


	//   ....[126]....
        /*08d0*/ 	.word	0x000040a0
        /*08d4*/ 	.word	0x000000ff
        /*08d8*/ 	.word	0x00000000
        /*08dc*/ 	.short	0x010a
        /*08de*/ 	.byte	0x07
	.zero		1


	//   ....[127]....
        /*08e0*/ 	.word	0x000041e0
        /*08e4*/ 	.word	0x000000ff
        /*08e8*/ 	.word	0x00000000
        /*08ec*/ 	.short	0x010a
        /*08ee*/ 	.byte	0x04
	.zero		1


	//   ....[128]....
        /*08f0*/ 	.word	0x000043d0
        /*08f4*/ 	.word	0x000000ff
        /*08f8*/ 	.word	0x00000000
        /*08fc*/ 	.short	0x010a
        /*08fe*/ 	.byte	0x05
	.zero		1


	//   ....[129]....
        /*0900*/ 	.word	0x00004460
        /*0904*/ 	.word	0x000000ff
        /*0908*/ 	.word	0x00000000
        /*090c*/ 	.short	0x010a
        /*090e*/ 	.byte	0x05
	.zero		1


	//   ....[130]....
        /*0910*/ 	.word	0x000044f0
        /*0914*/ 	.word	0x000000ff
        /*0918*/ 	.word	0x00000000
        /*091c*/ 	.short	0x010a
        /*091e*/ 	.byte	0x05
	.zero		1


	//   ....[131]....
        /*0920*/ 	.word	0x00004580
        /*0924*/ 	.word	0x000000ff
        /*0928*/ 	.word	0x00000000
        /*092c*/ 	.short	0x010a
        /*092e*/ 	.byte	0x07
	.zero		1


	//   ....[132]....
        /*0930*/ 	.word	0x000049b0
        /*0934*/ 	.word	0x00000000
        /*0938*/ 	.word	0x000001e0
        /*093c*/ 	.short	0x010a
        /*093e*/ 	.byte	0xff
	.zero		1


	//   ....[133]....
        /*0940*/ 	.word	0x00004a70
        /*0944*/ 	.word	0x00000000
        /*0948*/ 	.word	0x00000000
        /*094c*/ 	.short	0x0101
        /*094e*/ 	.byte	0xff
	.zero		1


	//   ....[134]....
        /*0950*/ 	.word	0x00004d90
        /*0954*/ 	.word	0x000000ff
        /*0958*/ 	.word	0x000001d8
        /*095c*/ 	.short	0x010a
        /*095e*/ 	.byte	0x07
	.zero		1


	//   ....[135]....
        /*0960*/ 	.word	0x00004fb0
        /*0964*/ 	.word	0x000000ff
        /*0968*/ 	.word	0x000001b8
        /*096c*/ 	.short	0x010a
        /*096e*/ 	.byte	0x0f
	.zero		1


	//   ....[136]....
        /*0970*/ 	.word	0x000051b0
        /*0974*/ 	.word	0x000000ff
        /*0978*/ 	.word	0x000001a0
        /*097c*/ 	.short	0x010b
        /*097e*/ 	.byte	0x0f
	.zero		1


	//   ....[137]....
        /*0980*/ 	.word	0x00005200
        /*0984*/ 	.word	0x000000ff
        /*0988*/ 	.word	0x00000000
        /*098c*/ 	.short	0x0101
        /*098e*/ 	.byte	0x10
	.zero		1


	//   ....[138]....
        /*0990*/ 	.word	0x00005240
        /*0994*/ 	.word	0x000000ff
        /*0998*/ 	.word	0x000001b8
        /*099c*/ 	.short	0x010a
        /*099e*/ 	.byte	0x0d
	.zero		1


	//   ....[139]....
        /*09a0*/ 	.word	0x00005480
        /*09a4*/ 	.word	0x000000ff
        /*09a8*/ 	.word	0x000001a0
        /*09ac*/ 	.short	0x010b
        /*09ae*/ 	.byte	0x0d
	.zero		1


	//   ....[140]....
        /*09b0*/ 	.word	0x000054f0
        /*09b4*/ 	.word	0x000000ff
        /*09b8*/ 	.word	0x00000000
        /*09bc*/ 	.short	0x0101
        /*09be*/ 	.byte	0x0f
	.zero		1


	//   ....[141]....
        /*09c0*/ 	.word	0x00005540
        /*09c4*/ 	.word	0x000000ff
        /*09c8*/ 	.word	0x00000000
        /*09cc*/ 	.short	0x010a
        /*09ce*/ 	.byte	0x04
	.zero		1


	//   ....[142]....
        /*09d0*/ 	.word	0x000055d0
        /*09d4*/ 	.word	0x000000ff
        /*09d8*/ 	.word	0x00000000
        /*09dc*/ 	.short	0x010a
        /*09de*/ 	.byte	0x04
	.zero		1


	//   ....[143]....
        /*09e0*/ 	.word	0x00005670
        /*09e4*/ 	.word	0x00000000
        /*09e8*/ 	.word	0x00000000
        /*09ec*/ 	.short	0x010a
        /*09ee*/ 	.byte	0xff
	.zero		1


	//   ....[144]....
        /*09f0*/ 	.word	0x000059e0
        /*09f4*/ 	.word	0x00000000
        /*09f8*/ 	.word	0x000001e0
        /*09fc*/ 	.short	0x010a
        /*09fe*/ 	.byte	0xff
	.zero		1


	//   ....[145]....
        /*0a00*/ 	.word	0x00005af0
        /*0a04*/ 	.word	0x00000000
        /*0a08*/ 	.word	0x00000000
        /*0a0c*/ 	.short	0x0101
        /*0a0e*/ 	.byte	0xff
	.zero		1


	//   ....[146]....
        /*0a10*/ 	.word	0x00006500
        /*0a14*/ 	.word	0x00000002
        /*0a18*/ 	.word	0x000001a0
        /*0a1c*/ 	.short	0x010a
        /*0a1e*/ 	.byte	0xff
	.zero		1


	//   ....[147]....
        /*0a20*/ 	.word	0x00006540
        /*0a24*/ 	.word	0x0000002c
        /*0a28*/ 	.word	0x00000200
        /*0a2c*/ 	.short	0x010a
        /*0a2e*/ 	.byte	0xff
	.zero		1


	//   ....[148]....
        /*0a30*/ 	.word	0x00006630
        /*0a34*/ 	.word	0x00000002
        /*0a38*/ 	.word	0x000001a0
        /*0a3c*/ 	.short	0x010a
        /*0a3e*/ 	.byte	0xff
	.zero		1


	//   ....[149]....
        /*0a40*/ 	.word	0x000067c0
        /*0a44*/ 	.word	0x0000002c
        /*0a48*/ 	.word	0x00000200
        /*0a4c*/ 	.short	0x010a
        /*0a4e*/ 	.byte	0xff
	.zero		1


	//   ....[150]....
        /*0a50*/ 	.word	0x00006f80
        /*0a54*/ 	.word	0x00000000
        /*0a58*/ 	.word	0x00000000
        /*0a5c*/ 	.short	0x0101
        /*0a5e*/ 	.byte	0xff
	.zero		1


	//   ....[151]....
        /*0a60*/ 	.word	0x00006f90
        /*0a64*/ 	.word	0x00000002
        /*0a68*/ 	.word	0x000001a0
        /*0a6c*/ 	.short	0x010a
        /*0a6e*/ 	.byte	0xff
	.zero		1


	//   ....[152]....
        /*0a70*/ 	.word	0x00007050
        /*0a74*/ 	.word	0x00000002
        /*0a78*/ 	.word	0x000001a0
        /*0a7c*/ 	.short	0x010a
        /*0a7e*/ 	.byte	0xff
	.zero		1


	//   ....[153]....
        /*0a80*/ 	.word	0x000073b0
        /*0a84*/ 	.word	0x000000ff
        /*0a88*/ 	.word	0x00000000
        /*0a8c*/ 	.short	0x0101
        /*0a8e*/ 	.byte	0x05
	.zero		1


	//   ....[154]....
        /*0a90*/ 	.word	0x00007940
        /*0a94*/ 	.word	0x00000000
        /*0a98*/ 	.word	0x00000000
        /*0a9c*/ 	.short	0x0101
        /*0a9e*/ 	.byte	0xff
	.zero		1


	//   ....[155]....
        /*0aa0*/ 	.word	0x00007bb0
        /*0aa4*/ 	.word	0x000000ff
        /*0aa8*/ 	.word	0x00000000
        /*0aac*/ 	.short	0x0101
        /*0aae*/ 	.byte	0x04
	.zero		1


	//   ....[156]....
        /*0ab0*/ 	.word	0x00007bd0
        /*0ab4*/ 	.word	0x00000002
        /*0ab8*/ 	.word	0x00000250
        /*0abc*/ 	.short	0x010a
        /*0abe*/ 	.byte	0xff
	.zero		1


	//   ....[157]....
        /*0ac0*/ 	.word	0x00007c30
        /*0ac4*/ 	.word	0x00000002
        /*0ac8*/ 	.word	0x000000d0
        /*0acc*/ 	.short	0x010a
        /*0ace*/ 	.byte	0xff
	.zero		1


	//   ....[158]....
        /*0ad0*/ 	.word	0x00007c90
        /*0ad4*/ 	.word	0x00000002
        /*0ad8*/ 	.word	0x000000d0
        /*0adc*/ 	.short	0x010a
        /*0ade*/ 	.byte	0xff
	.zero		1


	//   ....[159]....
        /*0ae0*/ 	.word	0x00007ce0
        /*0ae4*/ 	.word	0x00000002
        /*0ae8*/ 	.word	0x000001e0
        /*0aec*/ 	.short	0x010a
        /*0aee*/ 	.byte	0xff
	.zero		1


	//   ....[160]....
        /*0af0*/ 	.word	0x00007d40
        /*0af4*/ 	.word	0x00000000
        /*0af8*/ 	.word	0x00000000
        /*0afc*/ 	.short	0x010a
        /*0afe*/ 	.byte	0xff
	.zero		1


	//   ....[161]....
        /*0b00*/ 	.word	0x00007da0
        /*0b04*/ 	.word	0x00000000
        /*0b08*/ 	.word	0x00000000
        /*0b0c*/ 	.short	0x010a
        /*0b0e*/ 	.byte	0xff
	.zero		1


	//   ....[162]....
        /*0b10*/ 	.word	0x00007e00
        /*0b14*/ 	.word	0x00000000
        /*0b18*/ 	.word	0x00000000
        /*0b1c*/ 	.short	0x010a
        /*0b1e*/ 	.byte	0xff
	.zero		1


	//   ....[163]....
        /*0b20*/ 	.word	0x00007e60
        /*0b24*/ 	.word	0x00000000
        /*0b28*/ 	.word	0x00000000
        /*0b2c*/ 	.short	0x010a
        /*0b2e*/ 	.byte	0xff
	.zero		1


	//   ....[164]....
        /*0b30*/ 	.word	0x00007ec0
        /*0b34*/ 	.word	0x00000000
        /*0b38*/ 	.word	0x00000000
        /*0b3c*/ 	.short	0x010a
        /*0b3e*/ 	.byte	0xff
	.zero		1


	//   ....[165]....
        /*0b40*/ 	.word	0x00007f20
        /*0b44*/ 	.word	0x00000000
        /*0b48*/ 	.word	0x00000000
        /*0b4c*/ 	.short	0x010a
        /*0b4e*/ 	.byte	0xff
	.zero		1


	//   ....[166]....
        /*0b50*/ 	.word	0x00007f80
        /*0b54*/ 	.word	0x00000000
        /*0b58*/ 	.word	0x00000000
        /*0b5c*/ 	.short	0x010a
        /*0b5e*/ 	.byte	0xff
	.zero		1


	//   ....[167]....
        /*0b60*/ 	.word	0x00007fe0
        /*0b64*/ 	.word	0x00000000
        /*0b68*/ 	.word	0x00000000
        /*0b6c*/ 	.short	0x010a
        /*0b6e*/ 	.byte	0xff
	.zero		1


	//   ....[168]....
        /*0b70*/ 	.word	0x00008040
        /*0b74*/ 	.word	0x00000000
        /*0b78*/ 	.word	0x00000000
        /*0b7c*/ 	.short	0x010a
        /*0b7e*/ 	.byte	0xff
	.zero		1


	//   ....[169]....
        /*0b80*/ 	.word	0x000080a0
        /*0b84*/ 	.word	0x00000000
        /*0b88*/ 	.word	0x00000000
        /*0b8c*/ 	.short	0x010a
        /*0b8e*/ 	.byte	0xff
	.zero		1


	//   ....[170]....
        /*0b90*/ 	.word	0x00008100
        /*0b94*/ 	.word	0x00000000
        /*0b98*/ 	.word	0x00000000
        /*0b9c*/ 	.short	0x010a
        /*0b9e*/ 	.byte	0xff
	.zero		1


	//   ....[171]....
        /*0ba0*/ 	.word	0x00008160
        /*0ba4*/ 	.word	0x00000000
        /*0ba8*/ 	.word	0x00000000
        /*0bac*/ 	.short	0x010a
        /*0bae*/ 	.byte	0xff
	.zero		1


	//   ....[172]....
        /*0bb0*/ 	.word	0x000081c0
        /*0bb4*/ 	.word	0x00000000
        /*0bb8*/ 	.word	0x00000000
        /*0bbc*/ 	.short	0x010a
        /*0bbe*/ 	.byte	0xff
	.zero		1


	//   ....[173]....
        /*0bc0*/ 	.word	0x00008220
        /*0bc4*/ 	.word	0x00000000
        /*0bc8*/ 	.word	0x00000000
        /*0bcc*/ 	.short	0x010a
        /*0bce*/ 	.byte	0xff
	.zero		1


	//   ....[174]....
        /*0bd0*/ 	.word	0x00008280
        /*0bd4*/ 	.word	0x00000000
        /*0bd8*/ 	.word	0x00000000
        /*0bdc*/ 	.short	0x010a
        /*0bde*/ 	.byte	0xff
	.zero		1


	//   ....[175]....
        /*0be0*/ 	.word	0x000082e0
        /*0be4*/ 	.word	0x00000000
        /*0be8*/ 	.word	0x00000000
        /*0bec*/ 	.short	0x010a
        /*0bee*/ 	.byte	0xff
	.zero		1


	//   ....[176]....
        /*0bf0*/ 	.word	0x00008340
        /*0bf4*/ 	.word	0x00000000
        /*0bf8*/ 	.word	0x00000000
        /*0bfc*/ 	.short	0x010a
        /*0bfe*/ 	.byte	0xff
	.zero		1


	//   ....[177]....
        /*0c00*/ 	.word	0x000083a0
        /*0c04*/ 	.word	0x00000000
        /*0c08*/ 	.word	0x00000000
        /*0c0c*/ 	.short	0x010a
        /*0c0e*/ 	.byte	0xff
	.zero		1


	//   ....[178]....
        /*0c10*/ 	.word	0x00008400
        /*0c14*/ 	.word	0x00000000
        /*0c18*/ 	.word	0x00000000
        /*0c1c*/ 	.short	0x010a
        /*0c1e*/ 	.byte	0xff
	.zero		1


	//   ....[179]....
        /*0c20*/ 	.word	0x00008460
        /*0c24*/ 	.word	0x00000000
        /*0c28*/ 	.word	0x00000000
        /*0c2c*/ 	.short	0x010a
        /*0c2e*/ 	.byte	0xff
	.zero		1


	//   ....[180]....
        /*0c30*/ 	.word	0x000084c0
        /*0c34*/ 	.word	0x00000000
        /*0c38*/ 	.word	0x00000000
        /*0c3c*/ 	.short	0x010a
        /*0c3e*/ 	.byte	0xff
	.zero		1


	//   ....[181]....
        /*0c40*/ 	.word	0x00008520
        /*0c44*/ 	.word	0x00000000
        /*0c48*/ 	.word	0x00000000
        /*0c4c*/ 	.short	0x010a
        /*0c4e*/ 	.byte	0xff
	.zero		1


	//   ....[182]....
        /*0c50*/ 	.word	0x00008580
        /*0c54*/ 	.word	0x00000000
        /*0c58*/ 	.word	0x00000000
        /*0c5c*/ 	.short	0x010a
        /*0c5e*/ 	.byte	0xff
	.zero		1


	//   ....[183]....
        /*0c60*/ 	.word	0x000085e0
        /*0c64*/ 	.word	0x00000000
        /*0c68*/ 	.word	0x00000000
        /*0c6c*/ 	.short	0x010a
        /*0c6e*/ 	.byte	0xff
	.zero		1


	//   ....[184]....
        /*0c70*/ 	.word	0x00008640
        /*0c74*/ 	.word	0x00000000
        /*0c78*/ 	.word	0x00000000
        /*0c7c*/ 	.short	0x010a
        /*0c7e*/ 	.byte	0xff
	.zero		1


	//   ....[185]....
        /*0c80*/ 	.word	0x00008690
        /*0c84*/ 	.word	0x00000000
        /*0c88*/ 	.word	0x00000240
        /*0c8c*/ 	.short	0x010a
        /*0c8e*/ 	.byte	0xff
	.zero		1


	//   ....[186]....
        /*0c90*/ 	.word	0x000086f0
        /*0c94*/ 	.word	0x00000000
        /*0c98*/ 	.word	0x000001f0
        /*0c9c*/ 	.short	0x010a
        /*0c9e*/ 	.byte	0xff
	.zero		1


	//   ....[187]....
        /*0ca0*/ 	.word	0x00008740
        /*0ca4*/ 	.word	0x00000000
        /*0ca8*/ 	.word	0x000001e0
        /*0cac*/ 	.short	0x010a
        /*0cae*/ 	.byte	0xff
	.zero		1


	//   ....[188]....
        /*0cb0*/ 	.word	0x000087a0
        /*0cb4*/ 	.word	0x00000000
        /*0cb8*/ 	.word	0x000001f0
        /*0cbc*/ 	.short	0x010a
        /*0cbe*/ 	.byte	0xff
	.zero		1


	//   ....[189]....
        /*0cc0*/ 	.word	0x000087f0
        /*0cc4*/ 	.word	0x00000000
        /*0cc8*/ 	.word	0x000001e0
        /*0ccc*/ 	.short	0x010a
        /*0cce*/ 	.byte	0xff
	.zero		1


	//   ....[190]....
        /*0cd0*/ 	.word	0x00008850
        /*0cd4*/ 	.word	0x00000002
        /*0cd8*/ 	.word	0x00000220
        /*0cdc*/ 	.short	0x010a
        /*0cde*/ 	.byte	0xff
	.zero		1


	//   ....[191]....
        /*0ce0*/ 	.word	0x000088b0
        /*0ce4*/ 	.word	0x00000000
        /*0ce8*/ 	.word	0x00000000
        /*0cec*/ 	.short	0x010a
        /*0cee*/ 	.byte	0xff
	.zero		1


	//   ....[192]....
        /*0cf0*/ 	.word	0x00008910
        /*0cf4*/ 	.word	0x00000000
        /*0cf8*/ 	.word	0x00000000
        /*0cfc*/ 	.short	0x010a
        /*0cfe*/ 	.byte	0xff
	.zero		1


	//   ....[193]....
        /*0d00*/ 	.word	0x00008970
        /*0d04*/ 	.word	0x00000000
        /*0d08*/ 	.word	0x00000000
        /*0d0c*/ 	.short	0x010a
        /*0d0e*/ 	.byte	0xff
	.zero		1


	//   ....[194]....
        /*0d10*/ 	.word	0x000089d0
        /*0d14*/ 	.word	0x00000000
        /*0d18*/ 	.word	0x00000000
        /*0d1c*/ 	.short	0x010a
        /*0d1e*/ 	.byte	0xff
	.zero		1


	//   ....[195]....
        /*0d20*/ 	.word	0x00008a30
        /*0d24*/ 	.word	0x00000000
        /*0d28*/ 	.word	0x00000000
        /*0d2c*/ 	.short	0x010a
        /*0d2e*/ 	.byte	0xff
	.zero		1


	//   ....[196]....
        /*0d30*/ 	.word	0x00008a80
        /*0d34*/ 	.word	0x00000000
        /*0d38*/ 	.word	0x000001e0
        /*0d3c*/ 	.short	0x010a
        /*0d3e*/ 	.byte	0xff
	.zero		1


	//   ....[197]....
        /*0d40*/ 	.word	0x00008ae0
        /*0d44*/ 	.word	0x00000000
        /*0d48*/ 	.word	0x000001d8
        /*0d4c*/ 	.short	0x010a
        /*0d4e*/ 	.byte	0xff
	.zero		1


	//   ....[198]....
        /*0d50*/ 	.word	0x00008b40
        /*0d54*/ 	.word	0x00000000
        /*0d58*/ 	.word	0x000001b8
        /*0d5c*/ 	.short	0x010a
        /*0d5e*/ 	.byte	0xff
	.zero		1


	//   ....[199]....
        /*0d60*/ 	.word	0x00008ba0
        /*0d64*/ 	.word	0x00000000
        /*0d68*/ 	.word	0x000001b8
        /*0d6c*/ 	.short	0x010a
        /*0d6e*/ 	.byte	0xff
	.zero		1


	//   ....[200]....
        /*0d70*/ 	.word	0x00008c00
        /*0d74*/ 	.word	0x00000000
        /*0d78*/ 	.word	0x00000000
        /*0d7c*/ 	.short	0x010a
        /*0d7e*/ 	.byte	0xff
	.zero		1


	//   ....[201]....
        /*0d80*/ 	.word	0x00008c60
        /*0d84*/ 	.word	0x00000000
        /*0d88*/ 	.word	0x00000000
        /*0d8c*/ 	.short	0x010a
        /*0d8e*/ 	.byte	0xff
	.zero		1


	//   ....[202]....
        /*0d90*/ 	.word	0x00008cb0
        /*0d94*/ 	.word	0x00000000
        /*0d98*/ 	.word	0x000001e0
        /*0d9c*/ 	.short	0x010a
        /*0d9e*/ 	.byte	0xff
	.zero		1


	//   ....[203]....
        /*0da0*/ 	.word	0x00008d00
        /*0da4*/ 	.word	0x00000002
        /*0da8*/ 	.word	0x000001a0
        /*0dac*/ 	.short	0x010a
        /*0dae*/ 	.byte	0xff
	.zero		1


	//   ....[204]....
        /*0db0*/ 	.word	0x00008d50
        /*0db4*/ 	.word	0x0000002c
        /*0db8*/ 	.word	0x00000200
        /*0dbc*/ 	.short	0x010a
        /*0dbe*/ 	.byte	0xff
	.zero		1


	//   ....[205]....
        /*0dc0*/ 	.word	0x00008da0
        /*0dc4*/ 	.word	0x00000002
        /*0dc8*/ 	.word	0x000001a0
        /*0dcc*/ 	.short	0x010a
        /*0dce*/ 	.byte	0xff
	.zero		1


	//----- nvinfo : EIATTR_NUM_MBARRIERS
	.align		4
.L_47:
        /*0dd0*/ 	.byte	0x03, 0x38
        /*0dd2*/ 	.short	0x004c


	//----- nvinfo : EIATTR_EXIT_INSTR_OFFSETS
	.align		4
        /*0dd4*/ 	.byte	0x04, 0x1c
        /*0dd6*/ 	.short	(.L_49 - .L_48)


	//   ....[0]....
.L_48:
        /*0dd8*/ 	.word	0x00003410


	//   ....[1]....
        /*0ddc*/ 	.word	0x00003900


	//   ....[2]....
        /*0de0*/ 	.word	0x00003960


	//   ....[3]....
        /*0de4*/ 	.word	0x000047e0


	//   ....[4]....
        /*0de8*/ 	.word	0x000056a0


	//   ....[5]....
        /*0dec*/ 	.word	0x000056e0


	//   ....[6]....
        /*0df0*/ 	.word	0x00007aa0


	//   ....[7]....
        /*0df4*/ 	.word	0x00007b20


	//   ....[8]....
        /*0df8*/ 	.word	0x00007b50


	//   ....[9]....
        /*0dfc*/ 	.word	0x00007bc0


	//----- nvinfo : EIATTR_MAX_THREADS
	.align		4
.L_49:
        /*0e00*/ 	.byte	0x04, 0x05
        /*0e02*/ 	.short	(.L_51 - .L_50)
.L_50:
        /*0e04*/ 	.word	0x00000100
        /*0e08*/ 	.word	0x00000001
        /*0e0c*/ 	.word	0x00000001


	//----- nvinfo : EIATTR_CRS_STACK_SIZE
	.align		4
.L_51:
        /*0e10*/ 	.byte	0x04, 0x1e
        /*0e12*/ 	.short	(.L_53 - .L_52)
.L_52:
        /*0e14*/ 	.word	0x00000000


	//----- nvinfo : EIATTR_CBANK_PARAM_SIZE
	.align		4
.L_53:
        /*0e18*/ 	.byte	0x03, 0x19
        /*0e1a*/ 	.short	0x0800


	//----- nvinfo : EIATTR_PARAM_CBANK
	.align		4
        /*0e1c*/ 	.byte	0x04, 0x0a
        /*0e1e*/ 	.short	(.L_55 - .L_54)
	.align		4
.L_54:
        /*0e20*/ 	.word	index@(.nv.constant0._ZN7cutlass13device_kernelINS_4gemm6kernel13GemmUniversalIN4cute5tupleIJiiiiEEENS1_10collective13CollectiveMmaINS1_35MainloopSm100TmaUmmaWarpSpecializedILi26ELi2ELi4ENS5_IJNS4_1CILi1EEESB_SB_EEEEENS5_IJNSA_ILi64EEESE_NSA_ILi32EEEEEENS_10bfloat16_tENS5_IJlSB_lEEESH_SI_NS4_8TiledMMAINS4_8MMA_AtomIJNS4_20SM100_MMA_F16BF16_SSISH_SH_fLi64ELi64ELNS4_4UMMA5MajorE0ELSN_0ELNSM_7ScaleInE0ELSO_0EEEEEENS4_6LayoutISC_NS5_IJNSA_ILi0EEESS_SS_EEEEENS5_IJNS4_10UnderscoreESV_SV_EEEEENS4_13SM90_TMA_LOADENS4_14ComposedLayoutINS4_7SwizzleILi2ELi4ELi3EEENS4_18smem_ptr_flag_bitsILi16EEENSR_INS5_IJNSA_ILi8EEESF_EEENS5_IJSF_SB_EEEEEEEvNS4_8identityESY_S18_vS19_EENS_8epilogue10collective18CollectiveEpilogueINS1B_23Sm100TmaWarpSpecializedILi3ELi2ELi16ELb1ELb0EEEJSG_NS5_IJNSR_ISE_SB_EENSR_ISF_SB_EEEEESH_SI_SH_SI_NS1B_6fusion15FusionCallbacksIS1F_NS1J_17LinearCombinationISH_fSH_fLNS_15FloatRoundStyleE2EEESG_S1I_JEEENS4_5SM1004TMEM4LOAD26SM100_TMEM_LOAD_16dp256b4xESY_S18_NS4_17SM75_U32x4_LDSM_NENS4_14SM90_TMA_STOREES18_NS4_17SM90_U32x4_STSM_NENS4_39AutoVectorizingCopyWithAssumedAlignmentILi128EEEEEEvvEEEEvNT_6ParamsE)
        /*0e24*/ 	.short	0x0380
        /*0e26*/ 	.short	0x0800


	//----- nvinfo : EIATTR_SW_WAR
	.align		4
.L_55:
        /*0e28*/ 	.byte	0x04, 0x36
        /*0e2a*/ 	.short	(.L_57 - .L_56)
.L_56:
        /*0e2c*/ 	.word	0x00000008
.L_57:


//--------------------- .nv.callgraph             --------------------------
	.section	.nv.callgraph,"",@"SHT_CUDA_CALLGRAPH"
	.align	4
	.sectionentsize	8
	.align		4
        /*0000*/ 	.word	0x00000000
	.align		4
        /*0004*/ 	.word	0xffffffff
	.align		4
        /*0008*/ 	.word	index@(_ZN7cutlass13device_kernelINS_4gemm6kernel13GemmUniversalIN4cute5tupleIJiiiiEEENS1_10collective13CollectiveMmaINS1_35MainloopSm100TmaUmmaWarpSpecializedILi26ELi2ELi4ENS5_IJNS4_1CILi1EEESB_SB_EEEEENS5_IJNSA_ILi64EEESE_NSA_ILi32EEEEEENS_10bfloat16_tENS5_IJlSB_lEEESH_SI_NS4_8TiledMMAINS4_8MMA_AtomIJNS4_20SM100_MMA_F16BF16_SSISH_SH_fLi64ELi64ELNS4_4UMMA5MajorE0ELSN_0ELNSM_7ScaleInE0ELSO_0EEEEEENS4_6LayoutISC_NS5_IJNSA_ILi0EEESS_SS_EEEEENS5_IJNS4_10UnderscoreESV_SV_EEEEENS4_13SM90_TMA_LOADENS4_14ComposedLayoutINS4_7SwizzleILi2ELi4ELi3EEENS4_18smem_ptr_flag_bitsILi16EEENSR_INS5_IJNSA_ILi8EEESF_EEENS5_IJSF_SB_EEEEEEEvNS4_8identityESY_S18_vS19_EENS_8epilogue10collective18CollectiveEpilogueINS1B_23Sm100TmaWarpSpecializedILi3ELi2ELi16ELb1ELb0EEEJSG_NS5_IJNSR_ISE_SB_EENSR_ISF_SB_EEEEESH_SI_SH_SI_NS1B_6fusion15FusionCallbacksIS1F_NS1J_17LinearCombinationISH_fSH_fLNS_15FloatRoundStyleE2EEESG_S1I_JEEENS4_5SM1004TMEM4LOAD26SM100_TMEM_LOAD_16dp256b4xESY_S18_NS4_17SM75_U32x4_LDSM_NENS4_14SM90_TMA_STOREES18_NS4_17SM90_U32x4_STSM_NENS4_39AutoVectorizingCopyWithAssumedAlignmentILi128EEEEEEvvEEEEvNT_6ParamsE)
	.align		4
        /*000c*/ 	.word	index@(__assertfail)
	.align		4
        /*0010*/ 	.word	0x00000000
	.align		4
        /*0014*/ 	.word	0xfffffffe
	.align		4
        /*0018*/ 	.word	0x00000000
	.align		4
        /*001c*/ 	.word	0xfffffffd
	.align		4
        /*0020*/ 	.word	0x00000000
	.align		4
        /*0024*/ 	.word	0xfffffffc


//--------------------- .nv.constant4             --------------------------
	.section	.nv.constant4,"a",@progbits
	.align	8
	.align		8
.nv.constant4:
        /*0000*/ 	.dword	__assertfail
	.align		8
        /*0008*/ 	.dword	__unnamed_1
	.align		8
        /*0010*/ 	.dword	__unnamed_2
	.align		8
        /*0018*/ 	.dword	_ZN40_INTERNAL_09cf83b7_4_k_cu_090bbab2_239774cuda3std3__45__cpo5beginE
	.align		8
        /*0020*/ 	.dword	_ZN40_INTERNAL_09cf83b7_4_k_cu_090bbab2_239774cuda3std3__45__cpo3endE
	.align		8
        /*0028*/ 	.dword	_ZN40_INTERNAL_09cf83b7_4_k_cu_090bbab2_239774cuda3std3__45__cpo6cbeginE
	.align		8
        /*0030*/ 	.dword	_ZN40_INTERNAL_09cf83b7_4_k_cu_090bbab2_239774cuda3std3__45__cpo4cendE
	.align		8
        /*0038*/ 	.dword	_ZN40_INTERNAL_09cf83b7_4_k_cu_090bbab2_239774cuda3std3__442_GLOBAL__N__09cf83b7_4_k_cu_090bbab2_239776ignoreE
	.align		8
        /*0040*/ 	.dword	_ZN40_INTERNAL_09cf83b7_4_k_cu_090bbab2_239774cuda3std3__419piecewise_constructE
	.align		8
        /*0048*/ 	.dword	_ZN40_INTERNAL_09cf83b7_4_k_cu_090bbab2_239774cuda3std3__48in_placeE
	.align		8
        /*0050*/ 	.dword	_ZN40_INTERNAL_09cf83b7_4_k_cu_090bbab2_239774cuda3std6ranges3__45__cpo4swapE
	.align		8
        /*0058*/ 	.dword	_ZN40_INTERNAL_09cf83b7_4_k_cu_090bbab2_239774cuda3std6ranges3__45__cpo9iter_moveE
	.align		8
        /*0060*/ 	.dword	_ZN40_INTERNAL_09cf83b7_4_k_cu_090bbab2_239774cute7productE
	.align		8
        /*0068*/ 	.dword	_ZN40_INTERNAL_09cf83b7_4_k_cu_090bbab2_239774cute1_E
	.align		8
        /*0070*/ 	.dword	$str$25
	.align		8
        /*0078*/ 	.dword	$str$26
	.align		8
        /*0080*/ 	.dword	$str$27
	.align		8
        /*0088*/ 	.dword	$str$28


//--------------------- .text._ZN7cutlass13device_kernelINS_4gemm6kernel13GemmUniversalIN4cute5tupleIJiiiiEEENS1_10collective13CollectiveMmaINS1_35MainloopSm100TmaUmmaWarpSpecializedILi26ELi2ELi4ENS5_IJNS4_1CILi1EEESB_SB_EEEEENS5_IJNSA_ILi64EEESE_NSA_ILi32EEEEEENS_10bfloat16_tENS5_IJlSB_lEEESH_SI_NS4_8TiledMMAINS4_8MMA_AtomIJNS4_20SM100_MMA_F16BF16_SSISH_SH_fLi64ELi64ELNS4_4UMMA5MajorE0ELSN_0ELNSM_7ScaleInE0ELSO_0EEEEEENS4_6LayoutISC_NS5_IJNSA_ILi0EEESS_SS_EEEEENS5_IJNS4_10UnderscoreESV_SV_EEEEENS4_13SM90_TMA_LOADENS4_14ComposedLayoutINS4_7SwizzleILi2ELi4ELi3EEENS4_18smem_ptr_flag_bitsILi16EEENSR_INS5_IJNSA_ILi8EEESF_EEENS5_IJSF_SB_EEEEEEEvNS4_8identityESY_S18_vS19_EENS_8epilogue10collective18CollectiveEpilogueINS1B_23Sm100TmaWarpSpecializedILi3ELi2ELi16ELb1ELb0EEEJSG_NS5_IJNSR_ISE_SB_EENSR_ISF_SB_EEEEESH_SI_SH_SI_NS1B_6fusion15FusionCallbacksIS1F_NS1J_17LinearCombinationISH_fSH_fLNS_15FloatRoundStyleE2EEESG_S1I_JEEENS4_5SM1004TMEM4LOAD26SM100_TMEM_LOAD_16dp256b4xESY_S18_NS4_17SM75_U32x4_LDSM_NENS4_14SM90_TMA_STOREES18_NS4_17SM90_U32x4_STSM_NENS4_39AutoVectorizingCopyWithAssumedAlignmentILi128EEEEEEvvEEEEvNT_6ParamsE --------------------------
	.section	.text._ZN7cutlass13device_kernelINS_4gemm6kernel13GemmUniversalIN4cute5tupleIJiiiiEEENS1_10collective13CollectiveMmaINS1_35MainloopSm100TmaUmmaWarpSpecializedILi26ELi2ELi4ENS5_IJNS4_1CILi1EEESB_SB_EEEEENS5_IJNSA_ILi64EEESE_NSA_ILi32EEEEEENS_10bfloat16_tENS5_IJlSB_lEEESH_SI_NS4_8TiledMMAINS4_8MMA_AtomIJNS4_20SM100_MMA_F16BF16_SSISH_SH_fLi64ELi64ELNS4_4UMMA5MajorE0ELSN_0ELNSM_7ScaleInE0ELSO_0EEEEEENS4_6LayoutISC_NS5_IJNSA_ILi0EEESS_SS_EEEEENS5_IJNS4_10UnderscoreESV_SV_EEEEENS4_13SM90_TMA_LOADENS4_14ComposedLayoutINS4_7SwizzleILi2ELi4ELi3EEENS4_18smem_ptr_flag_bitsILi16EEENSR_INS5_IJNSA_ILi8EEESF_EEENS5_IJSF_SB_EEEEEEEvNS4_8identityESY_S18_vS19_EENS_8epilogue10collective18CollectiveEpilogueINS1B_23Sm100TmaWarpSpecializedILi3ELi2ELi16ELb1ELb0EEEJSG_NS5_IJNSR_ISE_SB_EENSR_ISF_SB_EEEEESH_SI_SH_SI_NS1B_6fusion15FusionCallbacksIS1F_NS1J_17LinearCombinationISH_fSH_fLNS_15FloatRoundStyleE2EEESG_S1I_JEEENS4_5SM1004TMEM4LOAD26SM100_TMEM_LOAD_16dp256b4xESY_S18_NS4_17SM75_U32x4_LDSM_NENS4_14SM90_TMA_STOREES18_NS4_17SM90_U32x4_STSM_NENS4_39AutoVectorizingCopyWithAssumedAlignmentILi128EEEEEEvvEEEEvNT_6ParamsE,"ax",@progbits
	.align	128
.text._ZN7cutlass13device_kernelINS_4gemm6kernel13GemmUniversalIN4cute5tupleIJiiiiEEENS1_10collective13CollectiveMmaINS1_35MainloopSm100TmaUmmaWarpSpecializedILi26ELi2ELi4ENS5_IJNS4_1CILi1EEESB_SB_EEEEENS5_IJNSA_ILi64EEESE_NSA_ILi32EEEEEENS_10bfloat16_tENS5_IJlSB_lEEESH_SI_NS4_8TiledMMAINS4_8MMA_AtomIJNS4_20SM100_MMA_F16BF16_SSISH_SH_fLi64ELi64ELNS4_4UMMA5MajorE0ELSN_0ELNSM_7ScaleInE0ELSO_0EEEEEENS4_6LayoutISC_NS5_IJNSA_ILi0EEESS_SS_EEEEENS5_IJNS4_10UnderscoreESV_SV_EEEEENS4_13SM90_TMA_LOADENS4_14ComposedLayoutINS4_7SwizzleILi2ELi4ELi3EEENS4_18smem_ptr_flag_bitsILi16EEENSR_INS5_IJNSA_ILi8EEESF_EEENS5_IJSF_SB_EEEEEEEvNS4_8identityESY_S18_vS19_EENS_8epilogue10collective18CollectiveEpilogueINS1B_23Sm100TmaWarpSpecializedILi3ELi2ELi16ELb1ELb0EEEJSG_NS5_IJNSR_ISE_SB_EENSR_ISF_SB_EEEEESH_SI_SH_SI_NS1B_6fusion15FusionCallbacksIS1F_NS1J_17LinearCombinationISH_fSH_fLNS_15FloatRoundStyleE2EEESG_S1I_JEEENS4_5SM1004TMEM4LOAD26SM100_TMEM_LOAD_16dp256b4xESY_S18_NS4_17SM75_U32x4_LDSM_NENS4_14SM90_TMA_STOREES18_NS4_17SM90_U32x4_STSM_NENS4_39AutoVectorizingCopyWithAssumedAlignmentILi128EEEEEEvvEEEEvNT_6ParamsE:
        .type           _ZN7cutlass13device_kernelINS_4gemm6kernel13GemmUniversalIN4cute5tupleIJiiiiEEENS1_10collective13CollectiveMmaINS1_35MainloopSm100TmaUmmaWarpSpecializedILi26ELi2ELi4ENS5_IJNS4_1CILi1EEESB_SB_EEEEENS5_IJNSA_ILi64EEESE_NSA_ILi32EEEEEENS_10bfloat16_tENS5_IJlSB_lEEESH_SI_NS4_8TiledMMAINS4_8MMA_AtomIJNS4_20SM100_MMA_F16BF16_SSISH_SH_fLi64ELi64ELNS4_4UMMA5MajorE0ELSN_0ELNSM_7ScaleInE0ELSO_0EEEEEENS4_6LayoutISC_NS5_IJNSA_ILi0EEESS_SS_EEEEENS5_IJNS4_10UnderscoreESV_SV_EEEEENS4_13SM90_TMA_LOADENS4_14ComposedLayoutINS4_7SwizzleILi2ELi4ELi3EEENS4_18smem_ptr_flag_bitsILi16EEENSR_INS5_IJNSA_ILi8EEESF_EEENS5_IJSF_SB_EEEEEEEvNS4_8identityESY_S18_vS19_EENS_8epilogue10collective18CollectiveEpilogueINS1B_23Sm100TmaWarpSpecializedILi3ELi2ELi16ELb1ELb0EEEJSG_NS5_IJNSR_ISE_SB_EENSR_ISF_SB_EEEEESH_SI_SH_SI_NS1B_6fusion15FusionCallbacksIS1F_NS1J_17LinearCombinationISH_fSH_fLNS_15FloatRoundStyleE2EEESG_S1I_JEEENS4_5SM1004TMEM4LOAD26SM100_TMEM_LOAD_16dp256b4xESY_S18_NS4_17SM75_U32x4_LDSM_NENS4_14SM90_TMA_STOREES18_NS4_17SM90_U32x4_STSM_NENS4_39AutoVectorizingCopyWithAssumedAlignmentILi128EEEEEEvvEEEEvNT_6ParamsE,@function
        .size           _ZN7cutlass13device_kernelINS_4gemm6kernel13GemmUniversalIN4cute5tupleIJiiiiEEENS1_10collective13CollectiveMmaINS1_35MainloopSm100TmaUmmaWarpSpecializedILi26ELi2ELi4ENS5_IJNS4_1CILi1EEESB_SB_EEEEENS5_IJNSA_ILi64EEESE_NSA_ILi32EEEEEENS_10bfloat16_tENS5_IJlSB_lEEESH_SI_NS4_8TiledMMAINS4_8MMA_AtomIJNS4_20SM100_MMA_F16BF16_SSISH_SH_fLi64ELi64ELNS4_4UMMA5MajorE0ELSN_0ELNSM_7ScaleInE0ELSO_0EEEEEENS4_6LayoutISC_NS5_IJNSA_ILi0EEESS_SS_EEEEENS5_IJNS4_10UnderscoreESV_SV_EEEEENS4_13SM90_TMA_LOADENS4_14ComposedLayoutINS4_7SwizzleILi2ELi4ELi3EEENS4_18smem_ptr_flag_bitsILi16EEENSR_INS5_IJNSA_ILi8EEESF_EEENS5_IJSF_SB_EEEEEEEvNS4_8identityESY_S18_vS19_EENS_8epilogue10collective18CollectiveEpilogueINS1B_23Sm100TmaWarpSpecializedILi3ELi2ELi16ELb1ELb0EEEJSG_NS5_IJNSR_ISE_SB_EENSR_ISF_SB_EEEEESH_SI_SH_SI_NS1B_6fusion15FusionCallbacksIS1F_NS1J_17LinearCombinationISH_fSH_fLNS_15FloatRoundStyleE2EEESG_S1I_JEEENS4_5SM1004TMEM4LOAD26SM100_TMEM_LOAD_16dp256b4xESY_S18_NS4_17SM75_U32x4_LDSM_NENS4_14SM90_TMA_STOREES18_NS4_17SM90_U32x4_STSM_NENS4_39AutoVectorizingCopyWithAssumedAlignmentILi128EEEEEEvvEEEEvNT_6ParamsE,(.L_x_221 - _ZN7cutlass13device_kernelINS_4gemm6kernel13GemmUniversalIN4cute5tupleIJiiiiEEENS1_10collective13CollectiveMmaINS1_35MainloopSm100TmaUmmaWarpSpecializedILi26ELi2ELi4ENS5_IJNS4_1CILi1EEESB_SB_EEEEENS5_IJNSA_ILi64EEESE_NSA_ILi32EEEEEENS_10bfloat16_tENS5_IJlSB_lEEESH_SI_NS4_8TiledMMAINS4_8MMA_AtomIJNS4_20SM100_MMA_F16BF16_SSISH_SH_fLi64ELi64ELNS4_4UMMA5MajorE0ELSN_0ELNSM_7ScaleInE0ELSO_0EEEEEENS4_6LayoutISC_NS5_IJNSA_ILi0EEESS_SS_EEEEENS5_IJNS4_10UnderscoreESV_SV_EEEEENS4_13SM90_TMA_LOADENS4_14ComposedLayoutINS4_7SwizzleILi2ELi4ELi3EEENS4_18smem_ptr_flag_bitsILi16EEENSR_INS5_IJNSA_ILi8EEESF_EEENS5_IJSF_SB_EEEEEEEvNS4_8identityESY_S18_vS19_EENS_8epilogue10collective18CollectiveEpilogueINS1B_23Sm100TmaWarpSpecializedILi3ELi2ELi16ELb1ELb0EEEJSG_NS5_IJNSR_ISE_SB_EENSR_ISF_SB_EEEEESH_SI_SH_SI_NS1B_6fusion15FusionCallbacksIS1F_NS1J_17LinearCombinationISH_fSH_fLNS_15FloatRoundStyleE2EEESG_S1I_JEEENS4_5SM1004TMEM4LOAD26SM100_TMEM_LOAD_16dp256b4xESY_S18_NS4_17SM75_U32x4_LDSM_NENS4_14SM90_TMA_STOREES18_NS4_17SM90_U32x4_STSM_NENS4_39AutoVectorizingCopyWithAssumedAlignmentILi128EEEEEEvvEEEEvNT_6ParamsE)
        .other          _ZN7cutlass13device_kernelINS_4gemm6kernel13GemmUniversalIN4cute5tupleIJiiiiEEENS1_10collective13CollectiveMmaINS1_35MainloopSm100TmaUmmaWarpSpecializedILi26ELi2ELi4ENS5_IJNS4_1CILi1EEESB_SB_EEEEENS5_IJNSA_ILi64EEESE_NSA_ILi32EEEEEENS_10bfloat16_tENS5_IJlSB_lEEESH_SI_NS4_8TiledMMAINS4_8MMA_AtomIJNS4_20SM100_MMA_F16BF16_SSISH_SH_fLi64ELi64ELNS4_4UMMA5MajorE0ELSN_0ELNSM_7ScaleInE0ELSO_0EEEEEENS4_6LayoutISC_NS5_IJNSA_ILi0EEESS_SS_EEEEENS5_IJNS4_10UnderscoreESV_SV_EEEEENS4_13SM90_TMA_LOADENS4_14ComposedLayoutINS4_7SwizzleILi2ELi4ELi3EEENS4_18smem_ptr_flag_bitsILi16EEENSR_INS5_IJNSA_ILi8EEESF_EEENS5_IJSF_SB_EEEEEEEvNS4_8identityESY_S18_vS19_EENS_8epilogue10collective18CollectiveEpilogueINS1B_23Sm100TmaWarpSpecializedILi3ELi2ELi16ELb1ELb0EEEJSG_NS5_IJNSR_ISE_SB_EENSR_ISF_SB_EEEEESH_SI_SH_SI_NS1B_6fusion15FusionCallbacksIS1F_NS1J_17LinearCombinationISH_fSH_fLNS_15FloatRoundStyleE2EEESG_S1I_JEEENS4_5SM1004TMEM4LOAD26SM100_TMEM_LOAD_16dp256b4xESY_S18_NS4_17SM75_U32x4_LDSM_NENS4_14SM90_TMA_STOREES18_NS4_17SM90_U32x4_STSM_NENS4_39AutoVectorizingCopyWithAssumedAlignmentILi128EEEEEEvvEEEEvNT_6ParamsE,@"STO_CUDA_ENTRY STV_DEFAULT"
_ZN7cutlass13device_kernelINS_4gemm6kernel13GemmUniversalIN4cute5tupleIJiiiiEEENS1_10collective13CollectiveMmaINS1_35MainloopSm100TmaUmmaWarpSpecializedILi26ELi2ELi4ENS5_IJNS4_1CILi1EEESB_SB_EEEEENS5_IJNSA_ILi64EEESE_NSA_ILi32EEEEEENS_10bfloat16_tENS5_IJlSB_lEEESH_SI_NS4_8TiledMMAINS4_8MMA_AtomIJNS4_20SM100_MMA_F16BF16_SSISH_SH_fLi64ELi64ELNS4_4UMMA5MajorE0ELSN_0ELNSM_7ScaleInE0ELSO_0EEEEEENS4_6LayoutISC_NS5_IJNSA_ILi0EEESS_SS_EEEEENS5_IJNS4_10UnderscoreESV_SV_EEEEENS4_13SM90_TMA_LOADENS4_14ComposedLayoutINS4_7SwizzleILi2ELi4ELi3EEENS4_18smem_ptr_flag_bitsILi16EEENSR_INS5_IJNSA_ILi8EEESF_EEENS5_IJSF_SB_EEEEEEEvNS4_8identityESY_S18_vS19_EENS_8epilogue10collective18CollectiveEpilogueINS1B_23Sm100TmaWarpSpecializedILi3ELi2ELi16ELb1ELb0EEEJSG_NS5_IJNSR_ISE_SB_EENSR_ISF_SB_EEEEESH_SI_SH_SI_NS1B_6fusion15FusionCallbacksIS1F_NS1J_17LinearCombinationISH_fSH_fLNS_15FloatRoundStyleE2EEESG_S1I_JEEENS4_5SM1004TMEM4LOAD26SM100_TMEM_LOAD_16dp256b4xESY_S18_NS4_17SM75_U32x4_LDSM_NENS4_14SM90_TMA_STOREES18_NS4_17SM90_U32x4_STSM_NENS4_39AutoVectorizingCopyWithAssumedAlignmentILi128EEEEEEvvEEEEvNT_6ParamsE:
[----:B------:R-:W1:Y:S01]  /*0000*/  LDC R1, c[0x0][0x37c] ;  /* 0x0000df00ff017b82 */ /* 0x000e620000000800 */
[----:B------:R-:W2:Y:S01]  /*0010*/  S2R R70, SR_TID.X ;  /* 0x0000000000467919 */ /* 0x000ea20000002100 */
[----:B------:R-:W3:Y:S01]  /*0020*/  LDCU.64 UR4, c[0x0][0x890] ;  /* 0x00011200ff0477ac */ /* 0x000ee20008000a00 */
[----:B------:R-:W-:Y:S02]  /*0030*/  PRMT R60, RZ, 0x7610, R60 ;  /* 0x00007610ff3c7816 */ /* 0x000fe4000000003c */
[----:B------:R-:W-:Y:S01]  /*0040*/  ELECT P5, URZ, PT ;  /* 0x0000000000ff782f */ /* 0x000fe200038a0000 */
[----:B------:R-:W4:Y:S01]  /*0050*/  LDCU.64 UR46, c[0x0][0x358] ;  /* 0x00006b00ff2e77ac */ /* 0x000f220008000a00 */
[----:B---3--:R-:W-:-:S04]  /*0060*/  UISETP.NE.U32.AND UP0, UPT, UR4, URZ, UPT ;  /* 0x000000ff0400728c */ /* 0x008fc8000bf05070 */
[----:B------:R-:W-:Y:S01]  /*0070*/  UISETP.NE.AND.EX UP0, UPT, UR5, URZ, UPT, UP0 ;  /* 0x000000ff0500728c */ /* 0x000fe2000bf05300 */
[----:B--2---:R-:W-:-:S05]  /*0080*/  SHF.R.U32.HI R65, RZ, 0x5, R70 ;  /* 0x00000005ff417819 */ /* 0x004fca0000011646 */
[----:B------:R-:W2:Y:S02]  /*0090*/  SHFL.IDX PT, R0, R65, RZ, 0x1f ;  /* 0x00001fff41007589 */ /* 0x000ea400000e0000 */
[----:B--2---:R-:W-:Y:S01]  /*00a0*/  R2UR UR8, R0 ;  /* 0x00000000000872ca */ /* 0x004fe200000e0000 */
[----:B-1--4-:R-:W-:-:S14]  /*00b0*/  BRA.U UP0, `(.L_x_0) ;  /* 0x00000001002c7547 */ /* 0x012fdc000b800000 */
[----:B------:R-:W1:Y:S02]  /*00c0*/  LDCU.64 UR6, c[0x0][0x888] ;  /* 0x00011100ff0677ac */ /* 0x000e640008000a00 */
[----:B-1----:R-:W-:-:S04]  /*00d0*/  UISETP.NE.U32.AND UP0, UPT, UR6, URZ, UPT ;  /* 0x000000ff0600728c */ /* 0x002fc8000bf05070 */
[----:B------:R-:W-:-:S09]  /*00e0*/  UISETP.NE.AND.EX UP0, UPT, UR7, URZ, UPT, UP0 ;  /* 0x000000ff0700728c */ /* 0x000fd2000bf05300 */
[----:B------:R-:W-:Y:S05]  /*00f0*/  BRA.U !UP0, `(.L_x_1) ;  /* 0x0000000108107547 */ /* 0x000fea000b800000 */
[----:B------:R-:W1:Y:S02]  /*0100*/  LDC.64 R2, c[0x0][0x888] ;  /* 0x00022200ff027b82 */ /* 0x000e640000000a00 */
[----:B-1----:R1:W5:Y:S01]  /*0110*/  LDG.E R35, desc[UR46][R2.64] ;  /* 0x0000002e02237981 */ /* 0x002362000c1e1900 */
[----:B------:R-:W-:Y:S01]  /*0120*/  HFMA2 R60, -RZ, RZ, 0, 5.9604644775390625e-08 ;  /* 0x00000001ff3c7431 */ /* 0x000fe200000001ff */
[----:B------:R-:W-:Y:S05]  /*0130*/  BRA `(.L_x_0) ;  /* 0x00000000000c7947 */ /* 0x000fea0003800000 */
.L_x_1:
[----:B------:R-:W1:Y:S01]  /*0140*/  LDCU UR6, c[0x0][0x880] ;  /* 0x00011000ff0677ac */ /* 0x000e620008000800 */
[----:B------:R-:W-:Y:S01]  /*0150*/  HFMA2 R60, -RZ, RZ, 0, 5.9604644775390625e-08 ;  /* 0x00000001ff3c7431 */ /* 0x000fe200000001ff */
[----:B-1----:R-:W-:-:S07]  /*0160*/  MOV R35, UR6 ;  /* 0x0000000600237c02 */ /* 0x002fce0008000f00 */
.L_x_0:
[----:B------:R-:W2:Y:S02]  /*0170*/  LDCU.64 UR6, c[0x0][0x8b0] ;  /* 0x00011600ff0677ac */ /* 0x000ea40008000a00 */
[----:B--2---:R-:W-:-:S04]  /*0180*/  UISETP.NE.U32.AND UP0, UPT, UR6, URZ, UPT ;  /* 0x000000ff0600728c */ /* 0x004fc8000bf05070 */
[----:B------:R-:W-:-:S09]  /*0190*/  UISETP.NE.AND.EX UP0, UPT, UR7, URZ, UPT, UP0 ;  /* 0x000000ff0700728c */ /* 0x000fd2000bf05300 */
[----:B------:R-:W-:Y:S05]  /*01a0*/  BRA.U UP0, `(.L_x_2) ;  /* 0x0000000100247547 */ /* 0x000fea000b800000 */
[----:B------:R-:W2:Y:S02]  /*01b0*/  LDCU.64 UR6, c[0x0][0x8a8] ;  /* 0x00011500ff0677ac */ /* 0x000ea40008000a00 */
[----:B--2---:R-:W-:-:S04]  /*01c0*/  UISETP.NE.U32.AND UP0, UPT, UR6, URZ, UPT ;  /* 0x000000ff0600728c */ /* 0x004fc8000bf05070 */
[----:B------:R-:W-:-:S09]  /*01d0*/  UISETP.NE.AND.EX UP0, UPT, UR7, URZ, UPT, UP0 ;  /* 0x000000ff0700728c */ /* 0x000fd2000bf05300 */
[----:B------:R-:W-:Y:S05]  /*01e0*/  BRA.U !UP0, `(.L_x_3) ;  /* 0x00000001080c7547 */ /* 0x000fea000b800000 */
[----:B-1----:R-:W1:Y:S02]  /*01f0*/  LDC.64 R2, c[0x0][0x8a8] ;  /* 0x00022a00ff027b82 */ /* 0x002e640000000a00 */
[----:B-1----:R2:W5:Y:S01]  /*0200*/  LDG.E R33, desc[UR46][R2.64] ;  /* 0x0000002e02217981 */ /* 0x002562000c1e1900 */
[----:B------:R-:W-:Y:S05]  /*0210*/  BRA `(.L_x_2) ;  /* 0x0000000000087947 */ /* 0x000fea0003800000 */
.L_x_3:
[----:B------:R-:W2:Y:S02]  /*0220*/  LDCU UR6, c[0x0][0x8a0] ;  /* 0x00011400ff0677ac */ /* 0x000ea40008000800 */
[----:B--2---:R-:W-:Y:S02]  /*0230*/  MOV R33, UR6 ;  /* 0x0000000600217c02 */ /* 0x004fe40008000f00 */
.L_x_2:
[----:B------:R-:W-:Y:S01]  /*0240*/  IMAD.U32 R0, RZ, RZ, UR8 ;  /* 0x00000008ff007e24 */ /* 0x000fe2000f8e00ff */
[----:B------:R-:W-:Y:S04]  /*0250*/  BSSY.RECONVERGENT B0, `(.L_x_4) ;  /* 0x000000c000007945 */ /* 0x000fe80003800200 */
[C---:B------:R-:W-:Y:S02]  /*0260*/  ISETP.NE.OR P1, PT, R0.reuse, 0x1, !P5 ;  /* 0x000000010000780c */ /* 0x040fe40006f25670 */
[----:B------:R-:W-:-:S11]  /*0270*/  ISETP.NE.OR P0, PT, R0, 0x3, !P5 ;  /* 0x000000030000780c */ /* 0x000fd60006f05670 */
[----:B------:R-:W-:Y:S05]  /*0280*/  @P1 BRA `(.L_x_5) ;  /* 0x0000000000201947 */ /* 0x000fea0003800000 */
[----:B------:R-:W3:Y:S02]  /*0290*/  LDCU.64 UR6, c[0x0][0x348] ;  /* 0x00006900ff0677ac */ /* 0x000ee40008000a00 */
[----:B---3--:R-:W-:Y:S02]  /*02a0*/  UIADD3 UR10, UP1, UPT, UR6, 0x80, URZ ;  /* 0x00000080060a7890 */ /* 0x008fe4000ff3e0ff */
[----:B------:R-:W-:Y:S02]  /*02b0*/  UIADD3 UR6, UP0, UPT, UR6, 0x180, URZ ;  /* 0x0000018006067890 */ /* 0x000fe4000ff1e0ff */
[----:B------:R-:W-:Y:S02]  /*02c0*/  UIADD3.X UR11, UPT, UPT, URZ, UR7, URZ, UP1, !UPT ;  /* 0x00000007ff0b7290 */ /* 0x000fe40008ffe4ff */
[----:B------:R-:W-:-:S07]  /*02d0*/  UIADD3.X UR7, UPT, UPT, URZ, UR7, URZ, UP0, !UPT ;  /* 0x00000007ff077290 */ /* 0x000fce00087fe4ff */
[----:B------:R3:W-:Y:S02]  /*02e0*/  UTMACCTL.PF [UR10] ;  /* 0x000000000a0079b9 */ /* 0x0007e40008040000 */
[----:B------:R3:W-:Y:S02]  /*02f0*/  UTMACCTL.PF [UR6] ;  /* 0x00000000060079b9 */ /* 0x0007e40008040000 */
[----:B---3--:R-:W-:Y:S01]  /*0300*/  NOP ;  /* 0x0000000000007918 */ /* 0x008fe20000000000 */
.L_x_5:
[----:B------:R-:W-:Y:S05]  /*0310*/  BSYNC.RECONVERGENT B0 ;  /* 0x0000000000007941 */ /* 0x000fea0003800200 */
.L_x_4:
[----:B------:R-:W-:Y:S04]  /*0320*/  BSSY.RECONVERGENT B0, `(.L_x_6) ;  /* 0x000000a000007945 */ /* 0x000fe80003800200 */
        /* <DEDUP_REMOVED lines=9> */
.L_x_7:
[----:B------:R-:W-:Y:S05]  /*03c0*/  BSYNC.RECONVERGENT B0 ;  /* 0x0000000000007941 */ /* 0x000fea0003800200 */
.L_x_6:
[----:B------:R-:W3:Y:S01]  /*03d0*/  LDCU.64 UR6, c[0x0][0x888] ;  /* 0x00011100ff0677ac */ /* 0x000ee20008000a00 */
[----:B------:R-:W-:Y:S02]  /*03e0*/  UISETP.EQ.U32.AND UP1, UPT, UR4, URZ, UPT ;  /* 0x000000ff0400728c */ /* 0x000fe4000bf22070 */
[----:B------:R-:W-:Y:S02]  /*03f0*/  UPLOP3.LUT UP2, UPT, UPT, UPT, UPT, 0x80, 0x8 ;  /* 0x000000000008789c */ /* 0x000fe40003f4f070 */
[----:B---3--:R-:W-:-:S04]  /*0400*/  UISETP.NE.U32.AND UP0, UPT, UR6, URZ, UPT ;  /* 0x000000ff0600728c */ /* 0x008fc8000bf05070 */
[----:B------:R-:W-:-:S04]  /*0410*/  UISETP.NE.AND.EX UP0, UPT, UR7, URZ, UPT, UP0 ;  /* 0x000000ff0700728c */ /* 0x000fc8000bf05300 */
[----:B------:R-:W-:-:S04]  /*0420*/  UISETP.EQ.OR.EX UP3, UPT, UR5, URZ, !UP0, UP1 ;  /* 0x000000ff0500728c */ /* 0x000fc8000c762710 */
[----:B------:R-:W-:-:S05]  /*0430*/  UP2UR UR53, UPR, URZ, 0x8 ;  /* 0x00000008ff357883 */ /* 0x000fca0008000000 */
[----:B------:R-:W-:Y:S07]  /*0440*/  BRA.U !UP3, `(.L_x_8) ;  /* 0x000000010b207547 */ /* 0x000fee000b800000 */
[----:B------:R-:W-:Y:S01]  /*0450*/  UISETP.NE.U32.AND UP2, UPT, UR4, URZ, UPT ;  /* 0x000000ff0400728c */ /* 0x000fe2000bf45070 */
[----:B-----5:R-:W-:Y:S01]  /*0460*/  FSETP.NEU.AND P0, PT, R35, RZ, PT ;  /* 0x000000ff2300720b */ /* 0x020fe20003f0d000 */
[----:B------:R-:W-:Y:S02]  /*0470*/  USEL UR4, URZ, 0xffffffff, UP0 ;  /* 0xffffffffff047887 */ /* 0x000fe40008000000 */
[----:B------:R-:W-:-:S10]  /*0480*/  UISETP.NE.AND.EX UP2, UPT, UR5, URZ, UPT, UP2 ;  /* 0x000000ff0500728c */ /* 0x000fd4000bf45320 */
[----:B------:R-:W-:Y:S01]  /*0490*/  VOTEU.ANY UP1, P0 ;  /* 0x0000000000ff7886 */ /* 0x000fe20000020100 */
[----:B------:R-:W-:-:S04]  /*04a0*/  @!UP2 USEL UR4, URZ, 0xffffffff, UP1 ;  /* 0xffffffffff04a887 */ /* 0x000fc80008800000 */
[----:B------:R-:W-:-:S04]  /*04b0*/  ULOP3.LUT UR4, UR4, 0x1, URZ, 0xc0, !UPT ;  /* 0x0000000104047892 */ /* 0x000fc8000f8ec0ff */
[----:B------:R-:W-:-:S11]  /*04c0*/  UISETP.NE.U32.AND UP2, UPT, UR4, 0x1, UPT ;  /* 0x000000010400788c */ /* 0x000fd6000bf45070 */
.L_x_8:
[----:B-12---:R-:W1:Y:S01]  /*04d0*/  SHFL.IDX PT, R2, R65, RZ, 0x1f ;  /* 0x00001fff41027589 */ /* 0x006e6200000e0000 */
[----:B------:R-:W-:-:S04]  /*04e0*/  UISETP.NE.AND UP1, UPT, UR8, 0x2, UPT ;  /* 0x000000020800788c */ /* 0x000fc8000bf25270 */
[----:B------:R-:W-:Y:S01]  /*04f0*/  USEL UR6, URZ, 0x1, UP1 ;  /* 0x00000001ff067887 */ /* 0x000fe20008800000 */
[----:B-1----:R-:W-:-:S13]  /*0500*/  ISETP.NE.AND P0, PT, R2, RZ, PT ;  /* 0x000000ff0200720c */ /* 0x002fda0003f05270 */
[----:B------:R-:W-:Y:S05]  /*0510*/  @P0 BRA `(.L_x_9) ;  /* 0x0000000400040947 */ /* 0x000fea0003800000 */
[----:B------:R-:W-:Y:S01]  /*0520*/  ELECT P0, URZ, PT ;  /* 0x0000000000ff782f */ /* 0x000fe20003800000 */
[----:B------:R-:W-:-:S12]  /*0530*/  BSSY.RECONVERGENT B0, `(.L_x_9) ;  /* 0x000003f000007945 */ /* 0x000fd80003800200 */
[----:B------:R-:W-:Y:S05]  /*0540*/  @!P0 BRA `(.L_x_10) ;  /* 0x0000000000f48947 */ /* 0x000fea0003800000 */
[----:B------:R-:W1:Y:S01]  /*0550*/  S2UR UR5, SR_CgaCtaId ;  /* 0x00000000000579c3 */ /* 0x000e620000008800 */
[----:B------:R-:W-:Y:S01]  /*0560*/  UMOV UR7, 0x400 ;  /* 0x0000040000077882 */ /* 0x000fe20000000000 */
[----:B------:R-:W-:Y:S02]  /*0570*/  UMOV UR4, 0x1 ;  /* 0x0000000100047882 */ /* 0x000fe40000000000 */
[----:B------:R-:W-:-:S04]  /*0580*/  UIADD3 UR10, UPT, UPT, -UR4, 0x100000, URZ ;  /* 0x00100000040a7890 */ /* 0x000fc8000fffe1ff */
[----:B------:R-:W-:Y:S02]  /*0590*/  USHF.L.U32 UR11, UR10, 0xb, URZ ;  /* 0x0000000b0a0b7899 */ /* 0x000fe400080006ff */
[----:B------:R-:W-:Y:S02]  /*05a0*/  USHF.L.U32 UR10, UR10, 0x1, URZ ;  /* 0x000000010a0a7899 */ /* 0x000fe400080006ff */
[----:B-1----:R-:W-:Y:S01]  /*05b0*/  ULEA UR5, UR5, UR7, 0x18 ;  /* 0x0000000705057291 */ /* 0x002fe2000f8ec0ff */
[----:B------:R-:W1:Y:S11]  /*05c0*/  FENCE.VIEW.ASYNC.S ;  /* 0x00000000000073c6 */ /* 0x000e760000000000 */
[----:B-1----:R1:W2:Y:S01]  /*05d0*/  SYNCS.EXCH.64 URZ, [UR5], UR10 ;  /* 0x0000000a05ff75b2 */ /* 0x0022a20008000100 */
[----:B------:R1:W3:Y:S01]  /*05e0*/  SYNCS.EXCH.64 URZ, [UR5+0xd0], UR10 ;  /* 0x0000d00a05ff75b2 */ /* 0x0002e20008000100 */
[----:B------:R1:W4:Y:S01]  /*05f0*/  SYNCS.EXCH.64 URZ, [UR5+0x8], UR10 ;  /* 0x0000080a05ff75b2 */ /* 0x0003220008000100 */
[----:B------:R1:W1:Y:S01]  /*0600*/  SYNCS.EXCH.64 URZ, [UR5+0xd8], UR10 ;  /* 0x0000d80a05ff75b2 */ /* 0x0002620008000100 */
        /* <DEDUP_REMOVED lines=48> */
[----:B--234-:R-:W-:Y:S01]  /*0910*/  NOP ;  /* 0x0000000000007918 */ /* 0x01cfe20000000000 */
.L_x_10:
[----:B-1----:R-:W-:Y:S05]  /*0920*/  BSYNC.RECONVERGENT B0 ;  /* 0x0000000000007941 */ /* 0x002fea0003800200 */
.L_x_9:
[----:B------:R-:W1:Y:S01]  /*0930*/  SHFL.IDX PT, R2, R65, RZ, 0x1f ;  /* 0x00001fff41027589 */ /* 0x000e6200000e0000 */
[----:B------:R-:W-:Y:S01]  /*0940*/  NOP ;  /* 0x0000000000007918 */ /* 0x000fe20000000000 */
[----:B-1----:R-:W-:-:S13]  /*0950*/  ISETP.NE.AND P0, PT, R2, 0x1, PT ;  /* 0x000000010200780c */ /* 0x002fda0003f05270 */
[----:B------:R-:W-:Y:S05]  /*0960*/  @P0 BRA `(.L_x_11) ;  /* 0x0000000000500947 */ /* 0x000fea0003800000 */
[----:B------:R-:W1:Y:S01]  /*0970*/  S2UR UR7, SR_CgaCtaId ;  /* 0x00000000000779c3 */ /* 0x000e620000008800 */
[----:B------:R-:W-:Y:S01]  /*0980*/  UMOV UR9, 0x400 ;  /* 0x0000040000097882 */ /* 0x000fe20000000000 */
[----:B------:R-:W-:Y:S01]  /*0990*/  UMOV UR5, 0x20 ;  /* 0x0000002000057882 */ /* 0x000fe20000000000 */
[----:B------:R-:W-:Y:S01]  /*09a0*/  UMOV UR4, 0x80 ;  /* 0x0000008000047882 */ /* 0x000fe20000000000 */
[----:B------:R-:W-:-:S04]  /*09b0*/  UIADD3 UR10, UPT, UPT, -UR5, 0x100000, URZ ;  /* 0x00100000050a7890 */ /* 0x000fc8000fffe1ff */
[----:B------:R-:W-:Y:S02]  /*09c0*/  USHF.L.U32 UR11, UR10, 0xb, URZ ;  /* 0x0000000b0a0b7899 */ /* 0x000fe400080006ff */
[----:B------:R-:W-:Y:S02]  /*09d0*/  USHF.L.U32 UR10, UR10, 0x1, URZ ;  /* 0x000000010a0a7899 */ /* 0x000fe400080006ff */
[----:B------:R-:W-:-:S04]  /*09e0*/  UIADD3 UR4, UPT, UPT, -UR4, 0x100000, URZ ;  /* 0x0010000004047890 */ /* 0x000fc8000fffe1ff */
[----:B------:R-:W-:Y:S02]  /*09f0*/  USHF.L.U32 UR5, UR4, 0xb, URZ ;  /* 0x0000000b04057899 */ /* 0x000fe400080006ff */
[----:B------:R-:W-:Y:S01]  /*0a00*/  USHF.L.U32 UR4, UR4, 0x1, URZ ;  /* 0x0000000104047899 */ /* 0x000fe200080006ff */
[----:B------:R-:W-:Y:S01]  /*0a10*/  ELECT P0, URZ, PT ;  /* 0x0000000000ff782f */ /* 0x000fe20003800000 */
[----:B-1----:R-:W-:Y:S01]  /*0a20*/  ULEA UR7, UR7, UR9, 0x18 ;  /* 0x0000000907077291 */ /* 0x002fe2000f8ec0ff */
[----:B------:R-:W1:Y:S11]  /*0a30*/  FENCE.VIEW.ASYNC.S ;  /* 0x00000000000073c6 */ /* 0x000e760000000000 */
[----:B-1----:R1:W2:Y:S01]  /*0a40*/  SYNCS.EXCH.64 URZ, [UR7+0x1a0], UR10 ;  /* 0x0001a00a07ff75b2 */ /* 0x0022a20008000100 */
[----:B------:R1:W3:Y:S01]  /*0a50*/  SYNCS.EXCH.64 URZ, [UR7+0x1b8], UR4 ;  /* 0x0001b80407ff75b2 */ /* 0x0002e20008000100 */
[----:B------:R1:W4:Y:S01]  /*0a60*/  SYNCS.EXCH.64 URZ, [UR7+0x1a8], UR10 ;  /* 0x0001a80a07ff75b2 */ /* 0x0003220008000100 */
[----:B------:R1:W1:Y:S01]  /*0a70*/  SYNCS.EXCH.64 URZ, [UR7+0x1c0], UR4 ;  /* 0x0001c00407ff75b2 */ /* 0x0002620008000100 */
[----:B------:R1:W1:Y:S01]  /*0a80*/  SYNCS.EXCH.64 URZ, [UR7+0x1b0], UR10 ;  /* 0x0001b00a07ff75b2 */ /* 0x0002620008000100 */
[----:B------:R1:W1:Y:S01]  /*0a90*/  SYNCS.EXCH.64 URZ, [UR7+0x1c8], UR4 ;  /* 0x0001c80407ff75b2 */ /* 0x0002620008000100 */
[----:B------:R-:W-:Y:S01]  /*0aa0*/  NOP ;  /* 0x0000000000007918 */ /* 0x000fe20000000000 */
.L_x_11:
[----:B------:R-:W2:Y:S01]  /*0ab0*/  SHFL.IDX PT, R2, R65, RZ, 0x1f ;  /* 0x00001fff41027589 */ /* 0x000ea200000e0000 */
[----:B------:R-:W-:Y:S01]  /*0ac0*/  NOP ;  /* 0x0000000000007918 */ /* 0x000fe20000000000 */
[----:B--2---:R-:W-:-:S13]  /*0ad0*/  ISETP.NE.AND P0, PT, R2, 0x3, PT ;  /* 0x000000030200780c */ /* 0x004fda0003f05270 */
[----:B------:R-:W-:Y:S05]  /*0ae0*/  @P0 BRA `(.L_x_12) ;  /* 0x0000000000300947 */ /* 0x000fea0003800000 */
[----:B-1----:R-:W1:Y:S01]  /*0af0*/  S2UR UR5, SR_CgaCtaId ;  /* 0x00000000000579c3 */ /* 0x002e620000008800 */
[----:B------:R-:W-:Y:S01]  /*0b00*/  UMOV UR7, 0x400 ;  /* 0x0000040000077882 */ /* 0x000fe20000000000 */
[----:B------:R-:W-:Y:S01]  /*0b10*/  UMOV UR4, 0x20 ;  /* 0x0000002000047882 */ /* 0x000fe20000000000 */
[----:B------:R-:W-:Y:S01]  /*0b20*/  ELECT P0, URZ, PT ;  /* 0x0000000000ff782f */ /* 0x000fe20003800000 */
[----:B------:R-:W-:-:S04]  /*0b30*/  UIADD3 UR10, UPT, UPT, -UR4, 0x100000, URZ ;  /* 0x00100000040a7890 */ /* 0x000fc8000fffe1ff */
[----:B------:R-:W-:Y:S02]  /*0b40*/  USHF.L.U32 UR11, UR10, 0xb, URZ ;  /* 0x0000000b0a0b7899 */ /* 0x000fe400080006ff */
[----:B------:R-:W-:Y:S02]  /*0b50*/  USHF.L.U32 UR10, UR10, 0x1, URZ ;  /* 0x000000010a0a7899 */ /* 0x000fe400080006ff */
[----:B-1----:R-:W-:Y:S01]  /*0b60*/  ULEA UR5, UR5, UR7, 0x18 ;  /* 0x0000000705057291 */ /* 0x002fe2000f8ec0ff */
[----:B------:R-:W1:Y:S11]  /*0b70*/  FENCE.VIEW.ASYNC.S ;  /* 0x00000000000073c6 */ /* 0x000e760000000000 */
[----:B-1----:R2:W1:Y:S01]  /*0b80*/  SYNCS.EXCH.64 URZ, [UR5+0x1d0], UR10 ;  /* 0x0001d00a05ff75b2 */ /* 0x0024620008000100 */
[----:B------:R2:W1:Y:S02]  /*0b90*/  SYNCS.EXCH.64 URZ, [UR5+0x1d8], UR10 ;  /* 0x0001d80a05ff75b2 */ /* 0x0004640008000100 */
[----:B--2---:R-:W-:Y:S01]  /*0ba0*/  NOP ;  /* 0x0000000000007918 */ /* 0x004fe20000000000 */
.L_x_12:
[----:B------:R-:W2:Y:S01]  /*0bb0*/  SHFL.IDX PT, R2, R65, RZ, 0x1f ;  /* 0x00001fff41027589 */ /* 0x000ea200000e0000 */
[----:B------:R-:W-:Y:S01]  /*0bc0*/  NOP ;  /* 0x0000000000007918 */ /* 0x000fe20000000000 */
[----:B--2---:R-:W-:-:S13]  /*0bd0*/  ISETP.NE.AND P0, PT, R2, 0x4, PT ;  /* 0x000000040200780c */ /* 0x004fda0003f05270 */
[----:B------:R-:W-:Y:S05]  /*0be0*/  @P0 BRA `(.L_x_13) ;  /* 0x00000000004c0947 */ /* 0x000fea0003800000 */
[----:B-1----:R-:W1:Y:S01]  /*0bf0*/  S2UR UR5, SR_CgaCtaId ;  /* 0x00000000000579c3 */ /* 0x002e620000008800 */
[----:B------:R-:W-:Y:S01]  /*0c00*/  UMOV UR9, 0x100 ;  /* 0x0000010000097882 */ /* 0x000fe20000000000 */
[----:B------:R-:W-:Y:S01]  /*0c10*/  UMOV UR7, 0x400 ;  /* 0x0000040000077882 */ /* 0x000fe20000000000 */
[----:B------:R-:W-:Y:S01]  /*0c20*/  USEL UR9, UR9, 0xe0, UP2 ;  /* 0x000000e009097887 */ /* 0x000fe20009000000 */
[----:B------:R-:W-:Y:S01]  /*0c30*/  UMOV UR4, 0x1 ;  /* 0x0000000100047882 */ /* 0x000fe20000000000 */
[----:B------:R-:W-:Y:S01]  /*0c40*/  ELECT P0, URZ, PT ;  /* 0x0000000000ff782f */ /* 0x000fe20003800000 */
[----:B------:R-:W-:-:S04]  /*0c50*/  UIADD3 UR10, UPT, UPT, -UR4, 0x100000, URZ ;  /* 0x00100000040a7890 */ /* 0x000fc8000fffe1ff */
[----:B------:R-:W-:Y:S02]  /*0c60*/  USHF.L.U32 UR11, UR10, 0xb, URZ ;  /* 0x0000000b0a0b7899 */ /* 0x000fe400080006ff */
[----:B------:R-:W-:Y:S02]  /*0c70*/  USHF.L.U32 UR10, UR10, 0x1, URZ ;  /* 0x000000010a0a7899 */ /* 0x000fe400080006ff */
[----:B------:R-:W-:-:S04]  /*0c80*/  UIADD3 UR12, UPT, UPT, -UR9, 0x100000, URZ ;  /* 0x00100000090c7890 */ /* 0x000fc8000fffe1ff */
[----:B------:R-:W-:Y:S02]  /*0c90*/  USHF.L.U32 UR13, UR12, 0xb, URZ ;  /* 0x0000000b0c0d7899 */ /* 0x000fe400080006ff */
[----:B------:R-:W-:Y:S02]  /*0ca0*/  USHF.L.U32 UR12, UR12, 0x1, URZ ;  /* 0x000000010c0c7899 */ /* 0x000fe400080006ff */
[----:B-1----:R-:W-:Y:S01]  /*0cb0*/  ULEA UR5, UR5, UR7, 0x18 ;  /* 0x0000000705057291 */ /* 0x002fe2000f8ec0ff */
[----:B------:R-:W1:Y:S11]  /*0cc0*/  FENCE.VIEW.ASYNC.S ;  /* 0x00000000000073c6 */ /* 0x000e760000000000 */
[----:B-1----:R2:W1:Y:S01]  /*0cd0*/  SYNCS.EXCH.64 URZ, [UR5+0x1e0], UR10 ;  /* 0x0001e00a05ff75b2 */ /* 0x0024620008000100 */
[----:B------:R2:W1:Y:S01]  /*0ce0*/  SYNCS.EXCH.64 URZ, [UR5+0x1f0], UR12 ;  /* 0x0001f00c05ff75b2 */ /* 0x0004620008000100 */
[----:B------:R2:W1:Y:S01]  /*0cf0*/  SYNCS.EXCH.64 URZ, [UR5+0x1e8], UR10 ;  /* 0x0001e80a05ff75b2 */ /* 0x0004620008000100 */
[----:B------:R2:W1:Y:S02]  /*0d00*/  SYNCS.EXCH.64 URZ, [UR5+0x1f8], UR12 ;  /* 0x0001f80c05ff75b2 */ /* 0x0004640008000100 */
[----:B--2---:R-:W-:Y:S01]  /*0d10*/  NOP ;  /* 0x0000000000007918 */ /* 0x004fe20000000000 */
.L_x_13:
[----:B------:R-:W2:Y:S01]  /*0d20*/  SHFL.IDX PT, R2, R65, RZ, 0x1f ;  /* 0x00001fff41027589 */ /* 0x000ea200000e0000 */
[----:B------:R-:W-:Y:S01]  /*0d30*/  NOP ;  /* 0x0000000000007918 */ /* 0x000fe20000000000 */
[----:B--2---:R-:W-:-:S13]  /*0d40*/  ISETP.NE.AND P0, PT, R2, 0x5, PT ;  /* 0x000000050200780c */ /* 0x004fda0003f05270 */
[----:B------:R-:W-:Y:S05]  /*0d50*/  @P0 BRA `(.L_x_14) ;  /* 0x0000000000580947 */ /* 0x000fea0003800000 */
[----:B-1----:R-:W1:Y:S01]  /*0d60*/  S2UR UR7, SR_CgaCtaId ;  /* 0x00000000000779c3 */ /* 0x002e620000008800 */
        /* <DEDUP_REMOVED lines=12> */
[----:B-1----:R2:W1:Y:S01]  /*0e30*/  SYNCS.EXCH.64 URZ, [UR7+0x200], UR10 ;  /* 0x0002000a07ff75b2 */ /* 0x0024620008000100 */
[----:B------:R2:W1:Y:S01]  /*0e40*/  SYNCS.EXCH.64 URZ, [UR7+0x220], UR4 ;  /* 0x0002200407ff75b2 */ /* 0x0004620008000100 */
[----:B------:R2:W1:Y:S01]  /*0e50*/  SYNCS.EXCH.64 URZ, [UR7+0x208], UR10 ;  /* 0x0002080a07ff75b2 */ /* 0x0004620008000100 */
[----:B------:R2:W1:Y:S01]  /*0e60*/  SYNCS.EXCH.64 URZ, [UR7+0x228], UR4 ;  /* 0x0002280407ff75b2 */ /* 0x0004620008000100 */
[----:B------:R2:W1:Y:S01]  /*0e70*/  SYNCS.EXCH.64 URZ, [UR7+0x210], UR10 ;  /* 0x0002100a07ff75b2 */ /* 0x0004620008000100 */
[----:B------:R2:W1:Y:S01]  /*0e80*/  SYNCS.EXCH.64 URZ, [UR7+0x230], UR4 ;  /* 0x0002300407ff75b2 */ /* 0x0004620008000100 */
[----:B------:R2:W1:Y:S01]  /*0e90*/  SYNCS.EXCH.64 URZ, [UR7+0x218], UR10 ;  /* 0x0002180a07ff75b2 */ /* 0x0004620008000100 */
[----:B------:R2:W1:Y:S02]  /*0ea0*/  SYNCS.EXCH.64 URZ, [UR7+0x238], UR4 ;  /* 0x0002380407ff75b2 */ /* 0x0004640008000100 */
[----:B--2---:R-:W-:Y:S01]  /*0eb0*/  NOP ;  /* 0x0000000000007918 */ /* 0x004fe20000000000 */
.L_x_14:
        /* <DEDUP_REMOVED lines=18> */
.L_x_15:
[----:B-1----:R-:W1:Y:S01]  /*0fe0*/  S2UR UR5, SR_CTAID.X ;  /* 0x00000000000579c3 */ /* 0x002e620000002500 */
[----:B------:R-:W-:-:S05]  /*0ff0*/  CS2R.32 R59, SR_CgaSize ;  /* 0x00000000003b7805 */ /* 0x000fca0000008a00 */
[----:B------:R-:W-:-:S05]  /*1000*/  IMAD R59, R59, -0xa0, RZ ;  /* 0xffffff603b3b7824 */ /* 0x000fca00078e02ff */
[----:B------:R-:W-:-:S14]  /*1010*/  R2UR UR9, R59 ;  /* 0x000000003b0972ca */ /* 0x000fdc00000e0000 */
[----:B------:R-:W2:Y:S01]  /*1020*/  LDCU UR9, c[0x0][UR9+0x2b0] ;  /* 0x00005600090977ac */ /* 0x000ea20008000800 */
[----:B------:R-:W-:Y:S01]  /*1030*/  NOP ;  /* 0x0000000000007918 */ /* 0x000fe20000000000 */
[----:B------:R-:W-:-:S05]  /*1040*/  CS2R.32 R59, SR_CgaSize ;  /* 0x00000000003b7805 */ /* 0x000fca0000008a00 */
[----:B------:R-:W-:-:S05]  /*1050*/  IMAD R59, R59, -0xa0, RZ ;  /* 0xffffff603b3b7824 */ /* 0x000fca00078e02ff */
[----:B------:R-:W-:-:S14]  /*1060*/  R2UR UR7, R59 ;  /* 0x000000003b0772ca */ /* 0x000fdc00000e0000 */
[----:B------:R-:W3:Y:S01]  /*1070*/  LDCU UR7, c[0x0][UR7+0x2b4] ;  /* 0x00005680070777ac */ /* 0x000ee20008000800 */
[----:B------:R-:W4:Y:S08]  /*1080*/  S2UR UR4, SR_CTAID.Y ;  /* 0x00000000000479c3 */ /* 0x000f300000002600 */
[----:B------:R-:W3:Y:S01]  /*1090*/  LDC R10, c[0x0][0xb24] ;  /* 0x0002c900ff0a7b82 */ /* 0x000ee20000000800 */
[----:B-1----:R-:W-:-:S02]  /*10a0*/  I2FP.F32.U32 R59, UR5 ;  /* 0x00000005003b7c45 */ /* 0x002fc40008201000 */
[----:B------:R-:W-:-:S05]  /*10b0*/  CS2R.32 R3, SR_CgaSize ;  /* 0x0000000000037805 */ /* 0x000fca0000008a00 */
[----:B------:R-:W-:-:S06]  /*10c0*/  IMAD R3, R3, -0xa0, RZ ;  /* 0xffffff6003037824 */ /* 0x000fcc00078e02ff */
[----:B------:R-:W1:Y:S01]  /*10d0*/  LDC R3, c[0x0][R3+0x2a0] ;  /* 0x0000a80003037b82 */ /* 0x000e620000000800 */
[----:B------:R-:W-:Y:S01]  /*10e0*/  MOV R21, UR5 ;  /* 0x0000000500157c02 */ /* 0x000fe20008000f00 */
[----:B--2---:R-:W-:Y:S01]  /*10f0*/  FMUL R59, R59, UR9 ;  /* 0x000000093b3b7c20 */ /* 0x004fe20008400000 */
[----:B----4-:R-:W-:Y:S02]  /*1100*/  I2FP.F32.U32 R58, UR4 ;  /* 0x00000004003a7c45 */ /* 0x010fe40008201000 */
[----:B------:R-:W-:-:S05]  /*1110*/  CS2R.32 R2, SR_CgaSize ;  /* 0x0000000000027805 */ /* 0x000fca0000008a00 */
[----:B------:R-:W-:-:S06]  /*1120*/  IMAD R2, R2, -0xa0, RZ ;  /* 0xffffff6002027824 */ /* 0x000fcc00078e02ff */
[----:B------:R-:W2:Y:S01]  /*1130*/  LDC R2, c[0x0][R2+0x2a4] ;  /* 0x0000a90002027b82 */ /* 0x000ea20000000800 */
[----:B------:R-:W-:Y:S01]  /*1140*/  MOV R20, UR4 ;  /* 0x0000000400147c02 */ /* 0x000fe20008000f00 */
[----:B------:R-:W4:Y:S01]  /*1150*/  F2I.U32.TRUNC.NTZ R59, R59 ;  /* 0x0000003b003b7305 */ /* 0x000f22000020f000 */
[----:B---3--:R-:W-:-:S05]  /*1160*/  FMUL R58, R58, UR7 ;  /* 0x000000073a3a7c20 */ /* 0x008fca0008400000 */
[----:B------:R-:W-:Y:S01]  /*1170*/  BAR.SYNC.DEFER_BLOCKING 0x0 ;  /* 0x0000000000007b1d */ /* 0x000fe20000010000 */
[----:B------:R-:W-:-:S05]  /*1180*/  ISETP.GE.AND P0, PT, R10, 0x1, PT ;  /* 0x000000010a00780c */ /* 0x000fca0003f06270 */
[----:B------:R-:W3:Y:S02]  /*1190*/  F2I.U32.TRUNC.NTZ R58, R58 ;  /* 0x0000003a003a7305 */ /* 0x000ee4000020f000 */
[----:B------:R-:W2:Y:S01]  /*11a0*/  S2UR UR36, SR_CTAID.Z ;  /* 0x00000000002479c3 */ /* 0x000ea20000002700 */
[----:B----4-:R-:W-:-:S05]  /*11b0*/  IADD3 R59, PT, PT, -R59, RZ, RZ ;  /* 0x000000ff3b3b7210 */ /* 0x010fca0007ffe1ff */
[----:B-1----:R-:W-:Y:S01]  /*11c0*/  IMAD R59, R3, R59, UR5 ;  /* 0x00000005033b7e24 */ /* 0x002fe2000f8e023b */
[----:B---3--:R-:W-:-:S05]  /*11d0*/  IADD3 R58, PT, PT, -R58, RZ, RZ ;  /* 0x000000ff3a3a7210 */ /* 0x008fca0007ffe1ff */
[----:B--2---:R-:W-:Y:S01]  /*11e0*/  IMAD R58, R2, R58, UR4 ;  /* 0x00000004023a7e24 */ /* 0x004fe2000f8e023a */
[----:B------:R-:W-:Y:S06]  /*11f0*/  @!P0 BRA `(.L_x_16) ;  /* 0x0000000000b88947 */ /* 0x000fec0003800000 */
[----:B------:R-:W1:Y:S01]  /*1200*/  LDC.64 R4, c[0x0][0xb18] ;  /* 0x0002c600ff047b82 */ /* 0x000e620000000a00 */
[----:B------:R-:W-:-:S07]  /*1210*/  ISETP.NE.AND P0, PT, R10, 0x1, PT ;  /* 0x000000010a00780c */ /* 0x000fce0003f05270 */
[----:B------:R-:W2:Y:S08]  /*1220*/  LDC R9, c[0x0][0xb0c] ;  /* 0x0002c300ff097b82 */ /* 0x000eb00000000800 */
[----:B------:R-:W3:Y:S08]  /*1230*/  LDC R12, c[0x0][0x370] ;  /* 0x0000dc00ff0c7b82 */ /* 0x000ef00000000800 */
[----:B------:R-:W4:Y:S01]  /*1240*/  LDC R11, c[0x0][0x374] ;  /* 0x0000dd00ff0b7b82 */ /* 0x000f220000000800 */
[----:B-1----:R-:W-:-:S07]  /*1250*/  ISETP.NE.AND P1, PT, R4, 0x1, PT ;  /* 0x000000010400780c */ /* 0x002fce0003f25270 */
[----:B------:R-:W3:Y:S01]  /*1260*/  LDC.64 R6, c[0x0][0xb10] ;  /* 0x0002c400ff067b82 */ /* 0x000ee20000000a00 */
[----:B--2---:R-:W-:-:S07]  /*1270*/  ISETP.NE.AND P2, PT, R9, 0x1, PT ;  /* 0x000000010900780c */ /* 0x004fce0003f45270 */
[----:B------:R-:W1:Y:S08]  /*1280*/  LDC R8, c[0x0][0xb20] ;  /* 0x0002c800ff087b82 */ /* 0x000e700000000800 */
[----:B------:R-:W2:Y:S01]  /*1290*/  LDC.64 R2, c[0x0][0xb28] ;  /* 0x0002ca00ff027b82 */ /* 0x000ea20000000a00 */
[----:B----4-:R-:W-:-:S04]  /*12a0*/  IMAD.HI.U32 R13, R11, R5, RZ ;  /* 0x000000050b0d7227 */ /* 0x010fc800078e00ff */
[----:B------:R-:W-:-:S04]  /*12b0*/  IMAD.HI.U32 R5, R20, R5, RZ ;  /* 0x0000000514057227 */ /* 0x000fc800078e00ff */
[----:B---3--:R-:W-:-:S05]  /*12c0*/  IMAD.HI.U32 R14, R12, R6, RZ ;  /* 0x000000060c0e7227 */ /* 0x008fca00078e00ff */
[-C--:B------:R-:W-:Y:S01]  /*12d0*/  @P2 SHF.R.U32.HI R12, RZ, R7.reuse, R14 ;  /* 0x00000007ff0c2219 */ /* 0x080fe2000001160e */
[----:B------:R-:W-:Y:S01]  /*12e0*/  IMAD.HI.U32 R14, R21, R6, RZ ;  /* 0x00000006150e7227 */ /* 0x000fe200078e00ff */
[-C--:B-1----:R-:W-:Y:S02]  /*12f0*/  @P1 SHF.R.U32.HI R11, RZ, R8.reuse, R13 ;  /* 0x00000008ff0b1219 */ /* 0x082fe4000001160d */
[----:B------:R-:W-:Y:S02]  /*1300*/  SHF.R.U32.HI R5, RZ, R8, R5 ;  /* 0x00000008ff057219 */ /* 0x000fe40000011605 */
[----:B------:R-:W-:Y:S02]  /*1310*/  SHF.R.U32.HI R14, RZ, R7, R14 ;  /* 0x00000007ff0e7219 */ /* 0x000fe4000001160e */
[----:B------:R-:W-:Y:S01]  /*1320*/  SEL R5, R20, R5, !P1 ;  /* 0x0000000514057207 */ /* 0x000fe20004800000 */
[----:B--2---:R-:W-:Y:S01]  /*1330*/  IMAD.HI.U32 R13, R11, R2, RZ ;  /* 0x000000020b0d7227 */ /* 0x004fe200078e00ff */
[----:B------:R-:W-:-:S03]  /*1340*/  SEL R14, R21, R14, !P2 ;  /* 0x0000000e150e7207 */ /* 0x000fc60005000000 */
[----:B------:R-:W-:Y:S01]  /*1350*/  IMAD.HI.U32 R6, R12, R2, RZ ;  /* 0x000000020c067227 */ /* 0x000fe200078e00ff */
[----:B------:R-:W-:-:S04]  /*1360*/  @P0 SHF.R.U32.HI R11, RZ, R3, R13 ;  /* 0x00000003ff0b0219 */ /* 0x000fc8000001160d */
[----:B------:R-:W-:Y:S01]  /*1370*/  @P0 SHF.R.U32.HI R12, RZ, R3, R6 ;  /* 0x00000003ff0c0219 */ /* 0x000fe20000011606 */
[----:B------:R-:W-:-:S04]  /*1380*/  IMAD R11, R11, R10, RZ ;  /* 0x0000000a0b0b7224 */ /* 0x000fc800078e02ff */
[----:B------:R-:W-:Y:S01]  /*1390*/  IMAD R6, R12, R10, RZ ;  /* 0x0000000a0c067224 */ /* 0x000fe200078e02ff */
[----:B------:R-:W-:-:S04]  /*13a0*/  ISETP.GE.AND P1, PT, R5, R11, PT ;  /* 0x0000000b0500720c */ /* 0x000fc80003f26270 */
[----:B------:R-:W-:Y:S01]  /*13b0*/  ISETP.GE.OR P1, PT, R14, R6, P1 ;  /* 0x000000060e00720c */ /* 0x000fe20000f26670 */
[----:B------:R-:W-:-:S05]  /*13c0*/  IMAD.HI.U32 R6, R5, R2, RZ ;  /* 0x0000000205067227 */ /* 0x000fca00078e00ff */
[----:B------:R-:W-:-:S04]  /*13d0*/  SHF.R.U32.HI R6, RZ, R3, R6 ;  /* 0x00000003ff067219 */ /* 0x000fc80000011606 */
[----:B------:R-:W-:-:S03]  /*13e0*/  SEL R6, R5, R6, !P0 ;  /* 0x0000000605067207 */ /* 0x000fc60004000000 */
[----:B------:R-:W-:Y:S01]  /*13f0*/  @!P1 IMAD.HI.U32 R7, R14, R2, RZ ;  /* 0x000000020e079227 */ /* 0x000fe200078e00ff */
[----:B------:R-:W-:-:S04]  /*1400*/  IADD3 R2, PT, PT, -R6, RZ, RZ ;  /* 0x000000ff06027210 */ /* 0x000fc80007ffe1ff */
[----:B------:R-:W-:Y:S01]  /*1410*/  @!P1 SHF.R.U32.HI R3, RZ, R3, R7 ;  /* 0x00000003ff039219 */ /* 0x000fe20000011607 */
[----:B------:R-:W-:Y:S01]  /*1420*/  IMAD R2, R10, R2, R5 ;  /* 0x000000020a027224 */ /* 0x000fe200078e0205 */
[----:B------:R-:W-:Y:S02]  /*1430*/  IADD3 R7, PT, PT, -R5, RZ, RZ ;  /* 0x000000ff05077210 */ /* 0x000fe40007ffe1ff */
[----:B------:R-:W-:-:S03]  /*1440*/  @!P1 SEL R3, R14, R3, !P0 ;  /* 0x000000030e039207 */ /* 0x000fc60004000000 */
[----:B------:R-:W-:Y:S02]  /*1450*/  IMAD R7, R4, R7, R20 ;  /* 0x0000000704077224 */ /* 0x000fe400078e0214 */
[--C-:B------:R-:W-:Y:S02]  /*1460*/  @!P1 IMAD.IADD R6, R6, 0x1, -R3.reuse ;  /* 0x0000000106069824 */ /* 0x100fe400078e0a03 */
[----:B------:R-:W-:Y:S01]  /*1470*/  @!P1 IMAD R3, R2, R12, R3 ;  /* 0x0000000c02039224 */ /* 0x000fe200078e0203 */
[----:B------:R-:W-:Y:S01]  /*1480*/  IADD3 R2, PT, PT, -R14, RZ, RZ ;  /* 0x000000ff0e027210 */ /* 0x000fe20007ffe1ff */
[----:B------:R-:W-:Y:S02]  /*1490*/  @!P1 IMAD R5, R6, R10, R14 ;  /* 0x0000000a06059224 */ /* 0x000fe400078e020e */
[----:B------:R-:W-:Y:S02]  /*14a0*/  @!P1 IMAD.MOV.U32 R14, RZ, RZ, R3 ;  /* 0x000000ffff0e9224 */ /* 0x000fe400078e0003 */
[----:B------:R-:W-:-:S02]  /*14b0*/  IMAD R2, R9, R2, R21 ;  /* 0x0000000209027224 */ /* 0x000fc400078e0215 */
[----:B------:R-:W-:Y:S02]  /*14c0*/  IMAD R20, R5, R4, R7 ;  /* 0x0000000405147224 */ /* 0x000fe400078e0207 */
[----:B------:R-:W-:Y:S02]  /*14d0*/  IMAD R21, R14, R9, R2 ;  /* 0x000000090e157224 */ /* 0x000fe400078e0202 */
.L_x_16:
[----:B------:R-:W1:Y:S01]  /*14e0*/  LDCU UR4, c[0x0][0xb30] ;  /* 0x00016600ff0477ac */ /* 0x000e620008000800 */
[----:B------:R-:W2:Y:S08]  /*14f0*/  S2UR UR37, SR_CgaCtaId ;  /* 0x00000000002579c3 */ /* 0x000eb00000008800 */
[----:B------:R-:W3:Y:S01]  /*1500*/  LDC R26, c[0x0][0xb24] ;  /* 0x0002c900ff1a7b82 */ /* 0x000ee20000000800 */
[----:B-1----:R-:W-:-:S09]  /*1510*/  UISETP.NE.AND UP1, UPT, UR4, 0x1, UPT ;  /* 0x000000010400788c */ /* 0x002fd2000bf25270 */
[----:B--2---:R-:W-:Y:S05]  /*1520*/  BRA.U UP1, `(.L_x_17) ;  /* 0x0000000101407547 */ /* 0x004fea000b800000 */
[----:B------:R-:W1:Y:S08]  /*1530*/  LDC.64 R4, c[0x0][0xb10] ;  /* 0x0002c400ff047b82 */ /* 0x000e700000000a00 */
[----:B------:R-:W2:Y:S08]  /*1540*/  LDC.64 R2, c[0x0][0xb18] ;  /* 0x0002c600ff027b82 */ /* 0x000eb00000000a00 */
[----:B------:R-:W4:Y:S08]  /*1550*/  LDC R6, c[0x0][0xb20] ;  /* 0x0002c800ff067b82 */ /* 0x000f300000000800 */
[----:B------:R-:W3:Y:S01]  /*1560*/  LDC R7, c[0x0][0xb0c] ;  /* 0x0002c300ff077b82 */ /* 0x000ee20000000800 */
[----:B-1----:R-:W-:-:S05]  /*1570*/  IMAD.HI.U32 R4, R21, R4, RZ ;  /* 0x0000000415047227 */ /* 0x002fca00078e00ff */
[----:B------:R-:W-:Y:S01]  /*1580*/  SHF.R.U32.HI R4, RZ, R5, R4 ;  /* 0x00000005ff047219 */ /* 0x000fe20000011604 */
[----:B--2---:R-:W-:Y:S01]  /*1590*/  IMAD.HI.U32 R3, R20, R3, RZ ;  /* 0x0000000314037227 */ /* 0x004fe200078e00ff */
[----:B------:R-:W-:-:S04]  /*15a0*/  ISETP.NE.AND P0, PT, R2, 0x1, PT ;  /* 0x000000010200780c */ /* 0x000fc80003f05270 */
[----:B----4-:R-:W-:-:S04]  /*15b0*/  SHF.R.U32.HI R3, RZ, R6, R3 ;  /* 0x00000006ff037219 */ /* 0x010fc80000011603 */
[----:B------:R-:W-:Y:S02]  /*15c0*/  SEL R3, R20, R3, !P0 ;  /* 0x0000000314037207 */ /* 0x000fe40004000000 */
[----:B---3--:R-:W-:-:S04]  /*15d0*/  ISETP.NE.AND P1, PT, R7, 0x1, PT ;  /* 0x000000010700780c */ /* 0x008fc80003f25270 */
[----:B------:R-:W-:-:S05]  /*15e0*/  SEL R4, R21, R4, !P1 ;  /* 0x0000000415047207 */ /* 0x000fca0004800000 */
[----:B------:R-:W-:Y:S02]  /*15f0*/  IMAD.IADD R5, R3, 0x1, -R4 ;  /* 0x0000000103057824 */ /* 0x000fe400078e0a04 */
[----:B------:R-:W-:Y:S02]  /*1600*/  IMAD.IADD R3, R4, 0x1, -R3 ;  /* 0x0000000104037824 */ /* 0x000fe400078e0a03 */
[----:B------:R-:W-:Y:S02]  /*1610*/  IMAD R21, R5, R7, R21 ;  /* 0x0000000705157224 */ /* 0x000fe400078e0215 */
[----:B------:R-:W-:-:S07]  /*1620*/  IMAD R20, R3, R2, R20 ;  /* 0x0000000203147224 */ /* 0x000fce00078e0214 */
.L_x_17:
[----:B------:R-:W-:Y:S01]  /*1630*/  BAR.SYNC.DEFER_BLOCKING 0x0 ;  /* 0x0000000000007b1d */ /* 0x000fe20000010000 */
[----:B------:R-:W-:Y:S01]  /*1640*/  UISETP.NE.AND UP1, UPT, UR8, 0x2, UPT ;  /* 0x000000020800788c */ /* 0x000fe2000bf25270 */
[----:B------:R-:W-:Y:S02]  /*1650*/  ISETP.NE.OR P5, PT, R0, 0x2, !P5 ;  /* 0x000000020000780c */ /* 0x000fe40006fa5670 */
[----:B------:R-:W-:-:S06]  /*1660*/  LOP3.LUT R2, R70, 0x1f, RZ, 0xc0, !PT ;  /* 0x0000001f46027812 */ /* 0x000fcc00078ec0ff */
[----:B------:R-:W-:Y:S05]  /*1670*/  BRA.U UP1, `(.L_x_18) ;  /* 0x0000001d016c7547 */ /* 0x000fea000b800000 */
[----:B------:R-:W1:Y:S01]  /*1680*/  LDCU UR13, c[0x0][0x38c] ;  /* 0x00007180ff0d77ac */ /* 0x000e620008000800 */
[----:B------:R-:W2:Y:S01]  /*1690*/  LDC R8, c[0x0][0x370] ;  /* 0x0000dc00ff087b82 */ /* 0x000ea20000000800 */
[----:B------:R-:W-:Y:S01]  /*16a0*/  PLOP3.LUT P1, PT, PT, PT, UP2, 0x80, 0x8 ;  /* 0x000000000008781c */ /* 0x000fe20003f2f028 */
[----:B------:R-:W-:Y:S01]  /*16b0*/  IMAD.MOV.U32 R15, RZ, RZ, 0x1 ;  /* 0x00000001ff0f7424 */ /* 0x000fe200078e00ff */
[----:B------:R-:W-:Y:S01]  /*16c0*/  ISETP.EQ.OR P4, PT, R2, RZ, P5 ;  /* 0x000000ff0200720c */ /* 0x000fe20002f82670 */
[----:B------:R-:W-:Y:S01]  /*16d0*/  IMAD.MOV.U32 R14, RZ, RZ, RZ ;  /* 0x000000ffff0e7224 */ /* 0x000fe200078e00ff */
[----:B------:R-:W-:Y:S02]  /*16e0*/  PLOP3.LUT P1, PT, P1, PT, PT, 0x8, 0x80 ;  /* 0x000000000080781c */ /* 0x000fe40000f2e170 */
[----:B------:R-:W-:Y:S01]  /*16f0*/  CS2R R12, SRZ ;  /* 0x00000000000c7805 */ /* 0x000fe2000001ff00 */
[----:B------:R-:W-:Y:S01]  /*1700*/  IMAD.MOV.U32 R11, RZ, RZ, 0x1 ;  /* 0x00000001ff0b7424 */ /* 0x000fe200078e00ff */
[----:B------:R-:W4:Y:S01]  /*1710*/  LDC R0, c[0x0][0x374] ;  /* 0x0000dd00ff007b82 */ /* 0x000f220000000800 */
[----:B------:R-:W2:Y:S01]  /*1720*/  LDCU.64 UR22, c[0x0][0x348] ;  /* 0x00006900ff1677ac */ /* 0x000ea20008000a00 */
[----:B------:R-:W-:Y:S01]  /*1730*/  UMOV UR6, URZ ;  /* 0x000000ff00067c82 */ /* 0x000fe20008000000 */
[----:B-1----:R-:W-:-:S04]  /*1740*/  UIADD3 UR5, UPT, UPT, UR13, 0x1f, URZ ;  /* 0x0000001f0d057890 */ /* 0x002fc8000fffe0ff */
[----:B------:R-:W-:-:S04]  /*1750*/  USHF.R.S32.HI UR4, URZ, 0x1f, UR5 ;  /* 0x0000001fff047899 */ /* 0x000fc80008011405 */
[----:B------:R-:W-:-:S04]  /*1760*/  ULEA.HI UR4, UR4, UR5, URZ, 0x5 ;  /* 0x0000000504047291 */ /* 0x000fc8000f8f28ff */
[----:B------:R-:W-:Y:S02]  /*1770*/  USHF.R.S32.HI UR15, URZ, 0x5, UR4 ;  /* 0x00000005ff0f7899 */ /* 0x000fe40008011404 */
[----:B------:R-:W-:Y:S02]  /*1780*/  UIADD3 UR4, UPT, UPT, UR13, -0x1, URZ ;  /* 0xffffffff0d047890 */ /* 0x000fe4000fffe0ff */
[----:B------:R-:W-:Y:S02]  /*1790*/  UISETP.LT.U32.AND UP0, UPT, UR15, 0x1a, UPT ;  /* 0x0000001a0f00788c */ /* 0x000fe4000bf01070 */
[----:B------:R-:W-:Y:S02]  /*17a0*/  UISETP.GE.U32.AND UP1, UPT, UR4, -0x3f, UPT ;  /* 0xffffffc10400788c */ /* 0x000fe4000bf26070 */
[----:B------:R-:W-:Y:S02]  /*17b0*/  USEL UR14, UR15, 0x1a, UP0 ;  /* 0x0000001a0f0e7887 */ /* 0x000fe40008000000 */
[----:B------:R-:W-:-:S02]  /*17c0*/  UIADD3 UR13, UPT, UPT, UR13, 0x3e, URZ ;  /* 0x0000003e0d0d7890 */ /* 0x000fc4000fffe0ff */
[----:B------:R-:W-:Y:S02]  /*17d0*/  UIADD3 UR5, UPT, UPT, UR14, -0x1, URZ ;  /* 0xffffffff0e057890 */ /* 0x000fe4000fffe0ff */
[----:B------:R-:W-:-:S03]  /*17e0*/  UIADD3 UR7, UPT, UPT, UR15, -UR14, URZ ;  /* 0x8000000e0f077290 */ /* 0x000fc6000fffe0ff */
[----:B------:R-:W-:-:S04]  /*17f0*/  @UP1 UIADD3 UR5, UPT, UPT, UR14, URZ, URZ ;  /* 0x000000ff0e051290 */ /* 0x000fc8000fffe0ff */
[----:B--2---:R-:W-:-:S12]  /*1800*/  UIADD3 UR5, UPT, UPT, UR5, 0x1, URZ ;  /* 0x0000000105057890 */ /* 0x004fd8000fffe0ff */
.L_x_36:
[----:B------:R-:W-:Y:S01]  /*1810*/  UISETP.NE.AND UP0, UPT, UR37, URZ, UPT ;  /* 0x000000ff2500728c */ /* 0x000fe2000bf05270 */
[----:B------:R-:W1:Y:S08]  /*1820*/  S2UR UR37, SR_CgaCtaId ;  /* 0x00000000002579c3 */ /* 0x000e700000008800 */
[----:B------:R-:W-:Y:S05]  /*1830*/  BRA.U UP0, `(.L_x_19) ;  /* 0x0000000100347547 */ /* 0x000fea000b800000 */
[----:B------:R-:W2:Y:S01]  /*1840*/  S2R R2, SR_CgaCtaId ;  /* 0x0000000000027919 */ /* 0x000ea20000008800 */
[----:B------:R-:W-:-:S04]  /*1850*/  MOV R3, 0x400 ;  /* 0x0000040000037802 */ /* 0x000fc80000000f00 */
[----:B--2---:R-:W-:Y:S02]  /*1860*/  LEA R2, R2, R3, 0x18 ;  /* 0x0000000302027211 */ /* 0x004fe400078ec0ff */
[----:B------:R-:W-:-:S03]  /*1870*/  SHF.L.U32 R3, R11, 0x1f, RZ ;  /* 0x0000001f0b037819 */ /* 0x000fc600000006ff */
[----:B------:R-:W-:-:S04]  /*1880*/  IMAD R2, R12, 0x8, R2 ;  /* 0x000000080c027824 */ /* 0x000fc800078e0202 */
[----:B------:R-:W2:Y:S02]  /*1890*/  SYNCS.PHASECHK.TRANS64.TRYWAIT P0, [R2+URZ+0x250], R3 ;  /* 0x00025003020075a7 */ /* 0x000ea400080011ff */
[----:B--2---:R-:W-:Y:S05]  /*18a0*/  @!P0 BRA `(.L_x_20) ;  /* 0x0000006000c88947 */ /* 0x004fea0003800000 */
.L_x_138:
[----:B------:R-:W-:Y:S01]  /*18b0*/  VIADD R12, R12, 0x1 ;  /* 0x000000010c0c7836 */ /* 0x000fe20000000000 */
[----:B------:R2:W-:Y:S04]  /*18c0*/  SYNCS.ARRIVE.TRANS64.A1T0 RZ, [R2+URZ+0x240], RZ ;  /* 0x000240ff02ff79a7 */ /* 0x0005e800081000ff */
[----:B------:R-:W-:-:S04]  /*18d0*/  ISETP.NE.AND P0, PT, R12, 0x2, PT ;  /* 0x000000020c00780c */ /* 0x000fc80003f05270 */
[----:B------:R-:W-:Y:S02]  /*18e0*/  SEL R12, R12, RZ, P0 ;  /* 0x000000ff0c0c7207 */ /* 0x000fe40000000000 */
[----:B--2---:R-:W-:-:S04]  /*18f0*/  SEL R2, RZ, 0x1, P0 ;  /* 0x00000001ff027807 */ /* 0x004fc80000000000 */
[----:B------:R-:W-:-:S07]  /*1900*/  LOP3.LUT R11, R11, R2, RZ, 0x3c, !PT ;  /* 0x000000020b0b7212 */ /* 0x000fce00078e3cff */
.L_x_19:
[----:B------:R-:W-:Y:S01]  /*1910*/  UMOV UR4, 0x400 ;  /* 0x0000040000047882 */ /* 0x000fe20000000000 */
[----:B------:R-:W-:Y:S01]  /*1920*/  SHF.L.U32 R2, R15, 0x1f, RZ ;  /* 0x0000001f0f027819 */ /* 0x000fe200000006ff */
[----:B-1----:R-:W-:Y:S01]  /*1930*/  ULEA UR4, UR37, UR4, 0x18 ;  /* 0x0000000425047291 */ /* 0x002fe2000f8ec0ff */
[----:B------:R-:W-:Y:S01]  /*1940*/  R2UR UR35, R21 ;  /* 0x00000000152372ca */ /* 0x000fe200000e0000 */
[----:B------:R-:W-:Y:S01]  /*1950*/  UISETP.GE.U32.AND UP0, UPT, UR13, 0x3f, UPT ;  /* 0x0000003f0d00788c */ /* 0x000fe2000bf06070 */
[----:B------:R-:W-:Y:S01]  /*1960*/  R2UR UR11, R20 ;  /* 0x00000000140b72ca */ /* 0x000fe200000e0000 */
[----:B------:R-:W-:Y:S01]  /*1970*/  ULEA UR8, UR6, UR4, 0x3 ;  /* 0x0000000406087291 */ /* 0x000fe2000f8e18ff */
[----:B------:R-:W-:-:S08]  /*1980*/  UMOV UR24, URZ ;  /* 0x000000ff00187c82 */ /* 0x000fd00008000000 */
[----:B------:R1:W2:Y:S01]  /*1990*/  SYNCS.PHASECHK.TRANS64.TRYWAIT P0, [UR8+0xd0], R2 ;  /* 0x0000d002ff0075a7 */ /* 0x0002a20008001108 */
[----:B------:R-:W-:Y:S02]  /*19a0*/  USHF.L.U32 UR35, UR35, 0x6, URZ ;  /* 0x0000000623237899 */ /* 0x000fe400080006ff */
[----:B------:R-:W-:Y:S01]  /*19b0*/  USHF.L.U32 UR11, UR11, 0x6, URZ ;  /* 0x000000060b0b7899 */ /* 0x000fe200080006ff */
[----:B------:R-:W-:Y:S11]  /*19c0*/  BRA.U !UP0, `(.L_x_21) ;  /* 0x0000000108a47547 */ /* 0x000ff6000b800000 */
[----:B------:R-:W-:Y:S01]  /*19d0*/  UMOV UR16, URZ ;  /* 0x000000ff00107c82 */ /* 0x000fe20008000000 */
[----:B------:R-:W-:-:S05]  /*19e0*/  UMOV UR17, UR6 ;  /* 0x0000000600117c82 */ /* 0x000fca0008000000 */
.L_x_26:
[----:B-1----:R-:W-:Y:S01]  /*19f0*/  ULEA UR33, UR17, UR4, 0x3 ;  /* 0x0000000411217291 */ /* 0x002fe2000f8e18ff */
[----:B--2---:R-:W-:Y:S01]  /*1a00*/  @!P5 MOV R3, 0x2000 ;  /* 0x000020000003d802 */ /* 0x004fe20000000f00 */
[----:B--2---:R-:W-:Y:S10]  /*1a10*/  @P0 BRA `(.L_x_22) ;  /* 0x00000000000c0947 */ /* 0x004ff40003800000 */
[----:B------:R-:W-:-:S04]  /*1a20*/  SHF.L.U32 R4, R15, 0x1f, RZ ;  /* 0x0000001f0f047819 */ /* 0x000fc800000006ff */
[----:B------:R-:W2:Y:S02]  /*1a30*/  SYNCS.PHASECHK.TRANS64.TRYWAIT P0, [UR33+0xd0], R4 ;  /* 0x0000d004ff0075a7 */ /* 0x000ea40008001121 */
[----:B--2---:R-:W-:Y:S05]  /*1a40*/  @!P0 BRA `(.L_x_23) ;  /* 0x0000006000748947 */ /* 0x004fea0003800000 */
.L_x_22:
[----:B------:R2:W-:Y:S01]  /*1a50*/  @!P5 SYNCS.ARRIVE.TRANS64 RZ, [UR33], R3 ;  /* 0x00000003ffffd9a7 */ /* 0x0005e20008000021 */
[----:B------:R-:W-:Y:S04]  /*1a60*/  BSSY.RECONVERGENT B0, `(.L_x_24) ;  /* 0x0000003000007945 */ /* 0x000fe80003800200 */
[----:B------:R-:W-:Y:S05]  /*1a70*/  @P4 BRA `(.L_x_25) ;  /* 0x0000000000044947 */ /* 0x000fea0003800000 */
[----:B------:R-:W-:Y:S05]  /*1a80*/  BPT.TRAP 0x1 ;  /* 0x000000040000795c */ /* 0x000fea0000300000 */
.L_x_25:
[----:B------:R-:W-:Y:S05]  /*1a90*/  BSYNC.RECONVERGENT B0 ;  /* 0x0000000000007941 */ /* 0x000fea0003800200 */
.L_x_24:
[----:B------:R-:W-:Y:S02]  /*1aa0*/  UIADD3 UR6, UPT, UPT, UR17, 0x1, URZ ;  /* 0x0000000111067890 */ /* 0x000fe4000fffe0ff */
[----:B------:R-:W-:Y:S02]  /*1ab0*/  UIADD3 UR26, UP1, UPT, UR22, 0x80, URZ ;  /* 0x00000080161a7890 */ /* 0x000fe4000ff3e0ff */
[----:B------:R-:W-:Y:S02]  /*1ac0*/  UISETP.NE.AND UP0, UPT, UR6, 0x1a, UPT ;  /* 0x0000001a0600788c */ /* 0x000fe4000bf05270 */
[----:B------:R-:W-:Y:S02]  /*1ad0*/  USHF.L.U32 UR34, UR16, 0x5, URZ ;  /* 0x0000000510227899 */ /* 0x000fe400080006ff */
[----:B------:R-:W-:Y:S02]  /*1ae0*/  USEL UR9, URZ, 0x1, UP0 ;  /* 0x00000001ff097887 */ /* 0x000fe40008000000 */
[----:B------:R-:W-:-:S02]  /*1af0*/  USEL UR6, UR6, URZ, UP0 ;  /* 0x000000ff06067287 */ /* 0x000fc40008000000 */
[----:B------:R-:W-:Y:S02]  /*1b00*/  UIADD3 UR20, UP0, UPT, UR22, 0x180, URZ ;  /* 0x0000018016147890 */ /* 0x000fe4000ff1e0ff */
[----:B------:R-:W-:Y:S01]  /*1b10*/  ULEA UR8, UR6, UR4, 0x3 ;  /* 0x0000000406087291 */ /* 0x000fe2000f8e18ff */
[----:B------:R-:W-:Y:S01]  /*1b20*/  LOP3.LUT R15, R15, UR9, RZ, 0x3c, !PT ;  /* 0x000000090f0f7c12 */ /* 0x000fe2000f8e3cff */
[----:B------:R-:W-:Y:S02]  /*1b30*/  UIADD3.X UR27, UPT, UPT, URZ, UR23, URZ, UP1, !UPT ;  /* 0x00000017ff1b7290 */ /* 0x000fe40008ffe4ff */
[----:B------:R-:W-:Y:S01]  /*1b40*/  UIADD3.X UR21, UPT, UPT, URZ, UR23, URZ, UP0, !UPT ;  /* 0x00000017ff157290 */ /* 0x000fe200087fe4ff */
[----:B-1----:R-:W-:Y:S01]  /*1b50*/  SHF.L.U32 R2, R15, 0x1f, RZ ;  /* 0x0000001f0f027819 */ /* 0x002fe200000006ff */
[----:B------:R-:W-:Y:S01]  /*1b60*/  UMOV UR18, 0x0 ;  /* 0x0000000000127882 */ /* 0x000fe20000000000 */
[----:B------:R-:W-:Y:S01]  /*1b70*/  UMOV UR19, 0x10000000 ;  /* 0x1000000000137882 */ /* 0x000fe20000000000 */
[----:B------:R-:W-:Y:S01]  /*1b80*/  UMOV UR12, UR36 ;  /* 0x00000024000c7c82 */ /* 0x000fe20008000000 */
[----:B------:R1:W1:Y:S01]  /*1b90*/  SYNCS.PHASECHK.TRANS64.TRYWAIT P0, [UR8+0xd0], R2 ;  /* 0x0000d002ff0075a7 */ /* 0x0002620008001108 */
[----:B------:R-:W-:Y:S01]  /*1ba0*/  ULEA UR8, UR17, UR4, 0xc ;  /* 0x0000000411087291 */ /* 0x000fe2000f8e60ff */
[----:B------:R-:W-:Y:S01]  /*1bb0*/  UMOV UR9, UR33 ;  /* 0x0000002100097c82 */ /* 0x000fe20008000000 */
[----:B------:R-:W-:-:S02]  /*1bc0*/  UMOV UR10, UR34 ;  /* 0x00000022000a7c82 */ /* 0x000fc40008000000 */
[----:B------:R-:W-:Y:S02]  /*1bd0*/  UIADD3 UR32, UPT, UPT, UR8, 0x3600, URZ ;  /* 0x0000360008207890 */ /* 0x000fe4000fffe0ff */
[----:B------:R-:W-:Y:S02]  /*1be0*/  UIADD3 UR8, UPT, UPT, UR8, 0x1d600, URZ ;  /* 0x0001d60008087890 */ /* 0x000fe4000fffe0ff */
[----:B------:R-:W-:Y:S01]  /*1bf0*/  UIADD3 UR16, UPT, UPT, UR16, 0x1, URZ ;  /* 0x0000000110107890 */ /* 0x000fe2000fffe0ff */
[----:B------:R-:W-:Y:S01]  /*1c00*/  UMOV UR24, UR5 ;  /* 0x0000000500187c82 */ /* 0x000fe20008000000 */
[----:B------:R-:W-:Y:S02]  /*1c10*/  UMOV UR17, UR6 ;  /* 0x0000000600117c82 */ /* 0x000fe40008000000 */
[----:B------:R-:W-:Y:S01]  /*1c20*/  UISETP.NE.AND UP0, UPT, UR16, UR5, UPT ;  /* 0x000000051000728c */ /* 0x000fe2000bf05270 */
[----:B------:R1:W-:Y:S02]  /*1c30*/  UTMALDG.3D [UR32], [UR26], desc[UR18] ;  /* 0x000012201a0075b4 */ /* 0x0003e40008011000 */
[----:B------:R1:W-:Y:S06]  /*1c40*/  UTMALDG.3D [UR8], [UR20], desc[UR18] ;  /* 0x00001208140075b4 */ /* 0x0003ec0008011000 */
[----:B------:R-:W-:Y:S05]  /*1c50*/  BRA.U UP0, `(.L_x_26) ;  /* 0xfffffffd00647547 */ /* 0x000fea000b83ffff */
.L_x_21:
[----:B-1----:R-:W-:Y:S01]  /*1c60*/  ULEA UR8, UR6, UR4, 0x3 ;  /* 0x0000000406087291 */ /* 0x002fe2000f8e18ff */
[----:B------:R-:W-:Y:S01]  /*1c70*/  SHF.L.U32 R2, R15, 0x1f, RZ ;  /* 0x0000001f0f027819 */ /* 0x000fe200000006ff */
[----:B------:R-:W-:Y:S01]  /*1c80*/  @!P1 SYNCS.ARRIVE.TRANS64.A1T0 RZ, [UR4+0x1d8], RZ ;  /* 0x0001d8ffffff99a7 */ /* 0x000fe20008100004 */
[----:B------:R-:W-:-:S06]  /*1c90*/  UISETP.GT.AND UP0, UPT, UR15, UR14, UPT ;  /* 0x0000000e0f00728c */ /* 0x000fcc000bf04270 */
[----:B--2---:R1:W2:Y:S03]  /*1ca0*/  SYNCS.PHASECHK.TRANS64.TRYWAIT P0, [UR8+0xd0], R2 ;  /* 0x0000d002ff0075a7 */ /* 0x0042a60008001108 */
[----:B------:R-:W-:Y:S05]  /*1cb0*/  BRA.U !UP0, `(.L_x_27) ;  /* 0x0000000108a87547 */ /* 0x000fea000b800000 */
[----:B------:R-:W-:Y:S01]  /*1cc0*/  UIADD3 UR21, UPT, UPT, UR7, UR24, URZ ;  /* 0x0000001807157290 */ /* 0x000fe2000fffe0ff */
[----:B------:R-:W-:-:S11]  /*1cd0*/  UMOV UR25, UR6 ;  /* 0x0000000600197c82 */ /* 0x000fd60008000000 */
.L_x_32:
[----:B-1----:R-:W-:Y:S01]  /*1ce0*/  ULEA UR17, UR25, UR4, 0x3 ;  /* 0x0000000419117291 */ /* 0x002fe2000f8e18ff */
[----:B--2---:R-:W-:Y:S01]  /*1cf0*/  @!P5 MOV R3, 0x2000 ;  /* 0x000020000003d802 */ /* 0x004fe20000000f00 */
[----:B--2---:R-:W-:Y:S10]  /*1d00*/  @P0 BRA `(.L_x_28) ;  /* 0x00000000000c0947 */ /* 0x004ff40003800000 */
[----:B------:R-:W-:-:S04]  /*1d10*/  SHF.L.U32 R4, R15, 0x1f, RZ ;  /* 0x0000001f0f047819 */ /* 0x000fc800000006ff */
[----:B------:R-:W2:Y:S02]  /*1d20*/  SYNCS.PHASECHK.TRANS64.TRYWAIT P0, [UR17+0xd0], R4 ;  /* 0x0000d004ff0075a7 */ /* 0x000ea40008001111 */
[----:B--2---:R-:W-:Y:S05]  /*1d30*/  @!P0 BRA `(.L_x_29) ;  /* 0x0000005c00d08947 */ /* 0x004fea0003800000 */
.L_x_28:
[----:B------:R2:W-:Y:S01]  /*1d40*/  @!P5 SYNCS.ARRIVE.TRANS64 RZ, [UR17], R3 ;  /* 0x00000003ffffd9a7 */ /* 0x0005e20008000011 */
[----:B------:R-:W-:Y:S04]  /*1d50*/  BSSY.RECONVERGENT B0, `(.L_x_30) ;  /* 0x0000003000007945 */ /* 0x000fe80003800200 */
[----:B------:R-:W-:Y:S05]  /*1d60*/  @P4 BRA `(.L_x_31) ;  /* 0x0000000000044947 */ /* 0x000fea0003800000 */
[----:B------:R-:W-:Y:S05]  /*1d70*/  BPT.TRAP 0x1 ;  /* 0x000000040000795c */ /* 0x000fea0000300000 */
.L_x_31:
[----:B------:R-:W-:Y:S05]  /*1d80*/  BSYNC.RECONVERGENT B0 ;  /* 0x0000000000007941 */ /* 0x000fea0003800200 */
.L_x_30:
        /* <DEDUP_REMOVED lines=20> */
[----:B------:R-:W-:Y:S01]  /*1ed0*/  UIADD3 UR8, UPT, UPT, UR8, 0x1d600, URZ ;  /* 0x0001d60008087890 */ /* 0x000fe2000fffe0ff */
[----:B------:R-:W-:Y:S01]  /*1ee0*/  UMOV UR9, UR17 ;  /* 0x0000001100097c82 */ /* 0x000fe20008000000 */
[----:B------:R-:W-:Y:S01]  /*1ef0*/  UMOV UR10, UR18 ;  /* 0x00000012000a7c82 */ /* 0x000fe20008000000 */
[----:B------:R-:W-:Y:S01]  /*1f00*/  UIADD3 UR24, UPT, UPT, UR24, 0x1, URZ ;  /* 0x0000000118187890 */ /* 0x000fe2000fffe0ff */
[----:B------:R-:W-:-:S03]  /*1f10*/  UMOV UR25, UR6 ;  /* 0x0000000600197c82 */ /* 0x000fc60008000000 */
[----:B------:R1:W-:Y:S01]  /*1f20*/  UTMALDG.3D [UR16], [UR30], desc[UR26] ;  /* 0x00001a101e0075b4 */ /* 0x0003e20008011000 */
[----:B------:R-:W-:Y:S01]  /*1f30*/  UISETP.NE.AND UP0, UPT, UR24, UR21, UPT ;  /* 0x000000151800728c */ /* 0x000fe2000bf05270 */
[----:B------:R1:W-:Y:S08]  /*1f40*/  UTMALDG.3D [UR8], [UR28], desc[UR26] ;  /* 0x00001a081c0075b4 */ /* 0x0003f00008011000 */
[----:B------:R-:W-:Y:S05]  /*1f50*/  BRA.U UP0, `(.L_x_32) ;  /* 0xfffffffd00607547 */ /* 0x000fea000b83ffff */
.L_x_27:
[C---:B-1----:R-:W-:Y:S01]  /*1f60*/  LEA R2, R14.reuse, UR4, 0x3 ;  /* 0x000000040e027c11 */ /* 0x042fe2000f8e18ff */
[----:B------:R-:W-:Y:S01]  /*1f70*/  NOP ;  /* 0x0000000000007918 */ /* 0x000fe20000000000 */
[----:B--2---:R-:W-:Y:S02]  /*1f80*/  SHF.L.U32 R3, R13, 0x1f, RZ ;  /* 0x0000001f0d037819 */ /* 0x004fe400000006ff */
[----:B------:R-:W-:Y:S02]  /*1f90*/  LEA R4, R14, UR4, 0x4 ;  /* 0x000000040e047c11 */ /* 0x000fe4000f8e20ff */
[----:B------:R-:W1:Y:S02]  /*1fa0*/  SYNCS.PHASECHK.TRANS64.TRYWAIT P0, [R2+URZ+0x1e0], R3 ;  /* 0x0001e003020075a7 */ /* 0x000e6400080011ff */
[----:B-1----:R-:W-:Y:S05]  /*1fb0*/  @!P0 BRA `(.L_x_33) ;  /* 0x0000005c00488947 */ /* 0x002fea0003800000 */
.L_x_141:
[----:B------:R-:W2:Y:S01]  /*1fc0*/  LDS.128 R4, [R4+0x270] ;  /* 0x0002700004047984 */ /* 0x000ea20000000c00 */
[----:B---3--:R-:W-:Y:S01]  /*1fd0*/  ISETP.GE.AND P0, PT, R26, 0x1, PT ;  /* 0x000000011a00780c */ /* 0x008fe20003f06270 */
[----:B-1----:R-:W-:Y:S01]  /*1fe0*/  VIADD R2, R2, 0x1f0 ;  /* 0x000001f002027836 */ /* 0x002fe20000000000 */
[----:B------:R-:W-:Y:S01]  /*1ff0*/  @!PT LDS RZ, [RZ] ;  /* 0x00000000fffff984 */ /* 0x000fe20000000800 */
[----:B------:R-:W-:Y:S01]  /*2000*/  @!PT LDS RZ, [RZ] ;  /* 0x00000000fffff984 */ /* 0x000fe20000000800 */
[----:B------:R-:W-:Y:S01]  /*2010*/  @!PT LDS RZ, [RZ] ;  /* 0x00000000fffff984 */ /* 0x000fe20000000800 */
[----:B------:R-:W-:Y:S01]  /*2020*/  @!PT LDS RZ, [RZ] ;  /* 0x00000000fffff984 */ /* 0x000fe20000000800 */
[----:B------:R1:W-:Y:S06]  /*2030*/  MEMBAR.ALL.CTA ;  /* 0x0000000000007992 */ /* 0x0003ec0000008000 */
[----:B-1----:R-:W1:Y:S01]  /*2040*/  FENCE.VIEW.ASYNC.S ;  /* 0x00000000000073c6 */ /* 0x002e620000000000 */
[----:B------:R-:W-:-:S04]  /*2050*/  PRMT R2, RZ, 0x654, R2 ;  /* 0x00000654ff027816 */ /* 0x000fc80000000002 */
[----:B-1----:R1:W-:Y:S01]  /*2060*/  SYNCS.ARRIVE.TRANS64.RED.A1T0 RZ, [R2+URZ], RZ ;  /* 0x000000ff02ff79a7 */ /* 0x0023e200081004ff */
[----:B--2---:R-:W-:-:S13]  /*2070*/  LOP3.LUT P2, RZ, R6, 0x1, RZ, 0xc0, !PT ;  /* 0x0000000106ff7812 */ /* 0x004fda000784c0ff */
[----:B------:R-:W-:Y:S01]  /*2080*/  @P2 SHF.R.U32.HI R3, RZ, 0x10, R5 ;  /* 0x00000010ff032819 */ /* 0x000fe20000011605 */
[----:B------:R-:W-:Y:S01]  /*2090*/  VOTEU.ANY UP0, P2 ;  /* 0x0000000000ff7886 */ /* 0x000fe20001000100 */
[----:B------:R-:W-:Y:S02]  /*20a0*/  @P2 MOV R10, R4 ;  /* 0x00000004000a2202 */ /* 0x000fe40000000f00 */
[----:B------:R-:W-:Y:S02]  /*20b0*/  @P2 R2UR.BROADCAST UR8, R3 ;  /* 0x00000000030822ca */ /* 0x000fe400008e0000 */
[----:B------:R-:W-:-:S11]  /*20c0*/  @P2 LOP3.LUT R9, R5, 0xffff, RZ, 0xc0, !PT ;  /* 0x0000ffff05092812 */ /* 0x000fd600078ec0ff */
[----:B------:R-:W-:Y:S01]  /*20d0*/  @UP0 UMOV UR36, UR8 ;  /* 0x0000000800240c82 */ /* 0x000fe20008000000 */
[----:B-1----:R-:W-:Y:S05]  /*20e0*/  @!P0 BRA `(.L_x_34) ;  /* 0x0000000000b88947 */ /* 0x002fea0003800000 */
[----:B------:R-:W4:Y:S01]  /*20f0*/  LDC.64 R4, c[0x0][0xb18] ;  /* 0x0002c600ff047b82 */ /* 0x000f220000000a00 */
[----:B------:R-:W-:-:S07]  /*2100*/  ISETP.NE.AND P3, PT, R26, 0x1, PT ;  /* 0x000000011a00780c */ /* 0x000fce0003f65270 */
[----:B------:R-:W1:Y:S08]  /*2110*/  LDC.64 R6, c[0x0][0xb10] ;  /* 0x0002c400ff067b82 */ /* 0x000e700000000a00 */
[----:B------:R-:W2:Y:S08]  /*2120*/  LDC R16, c[0x0][0xb20] ;  /* 0x0002c800ff107b82 */ /* 0x000eb00000000800 */
[----:B------:R-:W3:Y:S01]  /*2130*/  LDC R17, c[0x0][0xb0c] ;  /* 0x0002c300ff117b82 */ /* 0x000ee20000000800 */
[----:B----4-:R-:W-:Y:S01]  /*2140*/  IMAD.HI.U32 R19, R0, R5, RZ ;  /* 0x0000000500137227 */ /* 0x010fe200078e00ff */
[----:B------:R-:W-:-:S03]  /*2150*/  ISETP.NE.AND P0, PT, R4, 0x1, PT ;  /* 0x000000010400780c */ /* 0x000fc60003f05270 */
[----:B------:R-:W-:-:S03]  /*2160*/  IMAD.HI.U32 R5, R9, R5, RZ ;  /* 0x0000000509057227 */ /* 0x000fc600078e00ff */
[----:B------:R-:W4:Y:S01]  /*2170*/  LDC.64 R2, c[0x0][0xb28] ;  /* 0x0002ca00ff027b82 */ /* 0x000f220000000a00 */
[----:B-1----:R-:W-:-:S04]  /*2180*/  IMAD.HI.U32 R20, R8, R6, RZ ;  /* 0x0000000608147227 */ /* 0x002fc800078e00ff */
[----:B------:R-:W-:Y:S01]  /*2190*/  IMAD.HI.U32 R21, R10, R6, RZ ;  /* 0x000000060a157227 */ /* 0x000fe200078e00ff */
[----:B------:R-:W-:Y:S02]  /*21a0*/  SHF.R.U32.HI R20, RZ, R7, R20 ;  /* 0x00000007ff147219 */ /* 0x000fe40000011614 */
[-C--:B--2---:R-:W-:Y:S02]  /*21b0*/  SHF.R.U32.HI R19, RZ, R16.reuse, R19 ;  /* 0x00000010ff137219 */ /* 0x084fe40000011613 */
[----:B------:R-:W-:Y:S02]  /*21c0*/  SHF.R.U32.HI R5, RZ, R16, R5 ;  /* 0x00000010ff057219 */ /* 0x000fe40000011605 */
[----:B------:R-:W-:Y:S02]  /*21d0*/  SEL R19, R0, R19, !P0 ;  /* 0x0000001300137207 */ /* 0x000fe40004000000 */
[----:B------:R-:W-:Y:S02]  /*21e0*/  SHF.R.U32.HI R21, RZ, R7, R21 ;  /* 0x00000007ff157219 */ /* 0x000fe40000011615 */
[----:B---3--:R-:W-:-:S02]  /*21f0*/  ISETP.NE.AND P1, PT, R17, 0x1, PT ;  /* 0x000000011100780c */ /* 0x008fc40003f25270 */
[----:B------:R-:W-:Y:S02]  /*2200*/  SEL R5, R9, R5, !P0 ;  /* 0x0000000509057207 */ /* 0x000fe40004000000 */
[----:B------:R-:W-:Y:S02]  /*2210*/  SEL R20, R8, R20, !P1 ;  /* 0x0000001408147207 */ /* 0x000fe40004800000 */
[----:B------:R-:W-:Y:S01]  /*2220*/  SEL R21, R10, R21, !P1 ;  /* 0x000000150a157207 */ /* 0x000fe20004800000 */
[----:B----4-:R-:W-:-:S04]  /*2230*/  IMAD.HI.U32 R18, R19, R2, RZ ;  /* 0x0000000213127227 */ /* 0x010fc800078e00ff */
        /* <DEDUP_REMOVED lines=10> */
[----:B------:R-:W-:-:S04]  /*22e0*/  @!P0 IMAD.HI.U32 R7, R21, R2, RZ ;  /* 0x0000000215078227 */ /* 0x000fc800078e00ff */
[----:B------:R-:W-:Y:S01]  /*22f0*/  IMAD.MOV R2, RZ, RZ, -R6 ;  /* 0x000000ffff027224 */ /* 0x000fe200078e0a06 */
[----:B------:R-:W-:Y:S02]  /*2300*/  @!P0 SHF.R.U32.HI R3, RZ, R3, R7 ;  /* 0x00000003ff038219 */ /* 0x000fe40000011607 */
[----:B------:R-:W-:Y:S01]  /*2310*/  IADD3 R7, PT, PT, -R5, RZ, RZ ;  /* 0x000000ff05077210 */ /* 0x000fe20007ffe1ff */
[----:B------:R-:W-:Y:S01]  /*2320*/  IMAD R2, R26, R2, R5 ;  /* 0x000000021a027224 */ /* 0x000fe200078e0205 */
        /* <DEDUP_REMOVED lines=10> */
.L_x_34:
[----:B------:R-:W1:Y:S02]  /*23d0*/  LDCU UR8, c[0x0][0xb30] ;  /* 0x00016600ff0877ac */ /* 0x000e640008000800 */
[----:B-1----:R-:W-:-:S09]  /*23e0*/  UISETP.NE.AND UP0, UPT, UR8, 0x1, UPT ;  /* 0x000000010800788c */ /* 0x002fd2000bf05270 */
[----:B------:R-:W-:Y:S05]  /*23f0*/  BRA.U UP0, `(.L_x_35) ;  /* 0x0000000100407547 */ /* 0x000fea000b800000 */
[----:B------:R-:W1:Y:S08]  /*2400*/  LDC.64 R4, c[0x0][0xb10] ;  /* 0x0002c400ff047b82 */ /* 0x000e700000000a00 */
[----:B------:R-:W2:Y:S08]  /*2410*/  LDC.64 R2, c[0x0][0xb18] ;  /* 0x0002c600ff027b82 */ /* 0x000eb00000000a00 */
[----:B------:R-:W3:Y:S08]  /*2420*/  LDC R6, c[0x0][0xb20] ;  /* 0x0002c800ff067b82 */ /* 0x000ef00000000800 */
[----:B------:R-:W4:Y:S01]  /*2430*/  LDC R7, c[0x0][0xb0c] ;  /* 0x0002c300ff077b82 */ /* 0x000f220000000800 */
[----:B-1----:R-:W-:-:S05]  /*2440*/  IMAD.HI.U32 R4, R10, R4, RZ ;  /* 0x000000040a047227 */ /* 0x002fca00078e00ff */
[----:B------:R-:W-:Y:S01]  /*2450*/  SHF.R.U32.HI R4, RZ, R5, R4 ;  /* 0x00000005ff047219 */ /* 0x000fe20000011604 */
[----:B--2---:R-:W-:Y:S01]  /*2460*/  IMAD.HI.U32 R3, R9, R3, RZ ;  /* 0x0000000309037227 */ /* 0x004fe200078e00ff */
[----:B------:R-:W-:-:S04]  /*2470*/  ISETP.NE.AND P0, PT, R2, 0x1, PT ;  /* 0x000000010200780c */ /* 0x000fc80003f05270 */
[----:B---3--:R-:W-:-:S04]  /*2480*/  SHF.R.U32.HI R3, RZ, R6, R3 ;  /* 0x00000006ff037219 */ /* 0x008fc80000011603 */
[----:B------:R-:W-:Y:S02]  /*2490*/  SEL R3, R9, R3, !P0 ;  /* 0x0000000309037207 */ /* 0x000fe40004000000 */
[----:B----4-:R-:W-:-:S04]  /*24a0*/  ISETP.NE.AND P1, PT, R7, 0x1, PT ;  /* 0x000000010700780c */ /* 0x010fc80003f25270 */
[----:B------:R-:W-:-:S05]  /*24b0*/  SEL R4, R10, R4, !P1 ;  /* 0x000000040a047207 */ /* 0x000fca0004800000 */
[----:B------:R-:W-:Y:S02]  /*24c0*/  IMAD.IADD R5, R3, 0x1, -R4 ;  /* 0x0000000103057824 */ /* 0x000fe400078e0a04 */
[----:B------:R-:W-:Y:S02]  /*24d0*/  IMAD.IADD R3, R4, 0x1, -R3 ;  /* 0x0000000104037824 */ /* 0x000fe400078e0a03 */
[----:B------:R-:W-:Y:S02]  /*24e0*/  IMAD R10, R5, R7, R10 ;  /* 0x00000007050a7224 */ /* 0x000fe400078e020a */
[----:B------:R-:W-:-:S07]  /*24f0*/  IMAD R9, R3, R2, R9 ;  /* 0x0000000203097224 */ /* 0x000fce00078e0209 */
.L_x_35:
[----:B------:R-:W-:Y:S01]  /*2500*/  VIADD R14, R14, 0x1 ;  /* 0x000000010e0e7836 */ /* 0x000fe20000000000 */
[----:B------:R-:W-:Y:S01]  /*2510*/  PLOP3.LUT P1, PT, PT, PT, PT, 0x80, 0x8 ;  /* 0x000000000008781c */ /* 0x000fe20003f2f070 */
[----:B------:R-:W-:Y:S02]  /*2520*/  IMAD.IADD R21, R10, 0x1, R59 ;  /* 0x000000010a157824 */ /* 0x000fe400078e023b */
[----:B------:R-:W-:Y:S01]  /*2530*/  IMAD.IADD R20, R9, 0x1, R58 ;  /* 0x0000000109147824 */ /* 0x000fe200078e023a */
[----:B------:R-:W-:-:S04]  /*2540*/  ISETP.NE.AND P0, PT, R14, 0x2, PT ;  /* 0x000000020e00780c */ /* 0x000fc80003f05270 */
[----:B------:R-:W-:Y:S02]  /*2550*/  SEL R2, RZ, 0x1, P0 ;  /* 0x00000001ff027807 */ /* 0x000fe40000000000 */
[----:B------:R-:W-:Y:S02]  /*2560*/  SEL R14, R14, RZ, P0 ;  /* 0x000000ff0e0e7207 */ /* 0x000fe40000000000 */
[----:B------:R-:W-:Y:S01]  /*2570*/  LOP3.LUT R13, R13, R2, RZ, 0x3c, !PT ;  /* 0x000000020d0d7212 */ /* 0x000fe200078e3cff */
[----:B------:R-:W-:Y:S06]  /*2580*/  @P2 BRA `(.L_x_36) ;  /* 0xfffffff000a02947 */ /* 0x000fec000383ffff */
[----:B------:R-:W-:Y:S01]  /*2590*/  UIADD3 UR4, UPT, UPT, UR4, 0xd0, URZ ;  /* 0x000000d004047890 */ /* 0x000fe2000fffe0ff */
[----:B------:R-:W-:-:S03]  /*25a0*/  SHF.L.U32 R2, R15, 0x1f, RZ ;  /* 0x0000001f0f027819 */ /* 0x000fc600000006ff */
[----:B------:R-:W-:-:S09]  /*25b0*/  ULEA UR5, UR6, UR4, 0x3 ;  /* 0x0000000406057291 */ /* 0x000fd2000f8e18ff */
[----:B------:R-:W1:Y:S02]  /*25c0*/  SYNCS.PHASECHK.TRANS64.TRYWAIT P0, [UR5], R2 ;  /* 0x00000002ff0075a7 */ /* 0x000e640008001105 */
[----:B-1----:R-:W-:Y:S05]  /*25d0*/  @!P0 BRA `(.L_x_37) ;  /* 0x0000005400d48947 */ /* 0x002fea0003800000 */
.L_x_143:
[----:B------:R-:W-:-:S04]  /*25e0*/  UIADD3 UR6, UPT, UPT, UR6, 0x1, URZ ;  /* 0x0000000106067890 */ /* 0x000fc8000fffe0ff */
[----:B------:R-:W-:-:S04]  /*25f0*/  UISETP.NE.AND UP0, UPT, UR6, 0x1a, UPT ;  /* 0x0000001a0600788c */ /* 0x000fc8000bf05270 */
[----:B------:R-:W-:Y:S02]  /*2600*/  USEL UR7, URZ, 0x1, UP0 ;  /* 0x00000001ff077887 */ /* 0x000fe40008000000 */
[----:B------:R-:W-:-:S04]  /*2610*/  USEL UR6, UR6, URZ, UP0 ;  /* 0x000000ff06067287 */ /* 0x000fc80008000000 */
[----:B------:R-:W-:Y:S01]  /*2620*/  ULEA UR5, UR6, UR4, 0x3 ;  /* 0x0000000406057291 */ /* 0x000fe2000f8e18ff */
[----:B-1----:R-:W-:-:S04]  /*2630*/  LOP3.LUT R2, R15, UR7, RZ, 0x3c, !PT ;  /* 0x000000070f027c12 */ /* 0x002fc8000f8e3cff */
[----:B------:R-:W-:-:S04]  /*2640*/  SHF.L.U32 R3, R2, 0x1f, RZ ;  /* 0x0000001f02037819 */ /* 0x000fc800000006ff */
[----:B------:R-:W1:Y:S02]  /*2650*/  SYNCS.PHASECHK.TRANS64.TRYWAIT P0, [UR5], R3 ;  /* 0x00000003ff0075a7 */ /* 0x000e640008001105 */
[----:B-1----:R-:W-:Y:S05]  /*2660*/  @!P0 BRA `(.L_x_38) ;  /* 0x0000005400c88947 */ /* 0x002fea0003800000 */
.L_x_145:
[----:B------:R-:W-:-:S04]  /*2670*/  UIADD3 UR6, UPT, UPT, UR6, 0x1, URZ ;  /* 0x0000000106067890 */ /* 0x000fc8000fffe0ff */
[----:B------:R-:W-:-:S04]  /*2680*/  UISETP.NE.AND UP0, UPT, UR6, 0x1a, UPT ;  /* 0x0000001a0600788c */ /* 0x000fc8000bf05270 */
[----:B------:R-:W-:Y:S02]  /*2690*/  USEL UR7, URZ, 0x1, UP0 ;  /* 0x00000001ff077887 */ /* 0x000fe40008000000 */
[----:B------:R-:W-:-:S04]  /*26a0*/  USEL UR6, UR6, URZ, UP0 ;  /* 0x000000ff06067287 */ /* 0x000fc80008000000 */
[----:B------:R-:W-:Y:S01]  /*26b0*/  ULEA UR5, UR6, UR4, 0x3 ;  /* 0x0000000406057291 */ /* 0x000fe2000f8e18ff */
[----:B------:R-:W-:-:S04]  /*26c0*/  LOP3.LUT R2, R2, UR7, RZ, 0x3c, !PT ;  /* 0x0000000702027c12 */ /* 0x000fc8000f8e3cff */
[----:B-1----:R-:W-:-:S04]  /*26d0*/  SHF.L.U32 R3, R2, 0x1f, RZ ;  /* 0x0000001f02037819 */ /* 0x002fc800000006ff */
[----:B------:R-:W1:Y:S02]  /*26e0*/  SYNCS.PHASECHK.TRANS64.TRYWAIT P0, [UR5], R3 ;  /* 0x00000003ff0075a7 */ /* 0x000e640008001105 */
[----:B-1----:R-:W-:Y:S05]  /*26f0*/  @!P0 BRA `(.L_x_39) ;  /* 0x0000005400bc8947 */ /* 0x002fea0003800000 */
.L_x_147:
        /* <DEDUP_REMOVED lines=9> */
.L_x_149:
        /* <DEDUP_REMOVED lines=9> */
.L_x_151:
        /* <DEDUP_REMOVED lines=9> */
.L_x_153:
        /* <DEDUP_REMOVED lines=9> */
.L_x_155:
        /* <DEDUP_REMOVED lines=9> */
.L_x_157:
        /* <DEDUP_REMOVED lines=9> */
.L_x_159:
        /* <DEDUP_REMOVED lines=9> */
.L_x_161:
        /* <DEDUP_REMOVED lines=9> */
.L_x_163:
        /* <DEDUP_REMOVED lines=9> */
.L_x_165:
        /* <DEDUP_REMOVED lines=9> */
.L_x_167:
        /* <DEDUP_REMOVED lines=9> */
.L_x_169:
        /* <DEDUP_REMOVED lines=9> */
.L_x_171:
        /* <DEDUP_REMOVED lines=9> */
.L_x_173:
        /* <DEDUP_REMOVED lines=9> */
.L_x_175:
        /* <DEDUP_REMOVED lines=9> */
.L_x_177:
        /* <DEDUP_REMOVED lines=9> */
.L_x_179:
        /* <DEDUP_REMOVED lines=9> */
.L_x_181:
        /* <DEDUP_REMOVED lines=9> */
.L_x_183:
        /* <DEDUP_REMOVED lines=9> */
.L_x_185:
        /* <DEDUP_REMOVED lines=9> */
.L_x_187:
        /* <DEDUP_REMOVED lines=9> */
.L_x_189:
        /* <DEDUP_REMOVED lines=9> */
.L_x_191:
[----:B------:R-:W-:-:S04]  /*3360*/  UIADD3 UR6, UPT, UPT, UR6, 0x1, URZ ;  /* 0x0000000106067890 */ /* 0x000fc8000fffe0ff */
[----:B------:R-:W-:-:S04]  /*3370*/  UISETP.NE.AND UP0, UPT, UR6, 0x1a, UPT ;  /* 0x0000001a0600788c */ /* 0x000fc8000bf05270 */
[----:B------:R-:W-:Y:S02]  /*3380*/  USEL UR5, URZ, 0x1, UP0 ;  /* 0x00000001ff057887 */ /* 0x000fe40008000000 */
[----:B------:R-:W-:-:S04]  /*3390*/  USEL UR6, UR6, URZ, UP0 ;  /* 0x000000ff06067287 */ /* 0x000fc80008000000 */
[----:B------:R-:W-:Y:S01]  /*33a0*/  ULEA UR6, UR6, UR4, 0x3 ;  /* 0x0000000406067291 */ /* 0x000fe2000f8e18ff */
[----:B------:R-:W-:-:S04]  /*33b0*/  LOP3.LUT R2, R2, UR5, RZ, 0x3c, !PT ;  /* 0x0000000502027c12 */ /* 0x000fc8000f8e3cff */
[----:B------:R-:W-:Y:S01]  /*33c0*/  SHF.L.U32 R2, R2, 0x1f, RZ ;  /* 0x0000001f02027819 */ /* 0x000fe200000006ff */
[----:B-1--4-:R-:W-:-:S07]  /*33d0*/  IMAD.U32 R0, RZ, RZ, UR6 ;  /* 0x00000006ff007e24 */ /* 0x012fce000f8e00ff */
.L_x_62:
[----:B-1----:R1:W2:Y:S02]  /*33e0*/  SYNCS.PHASECHK.TRANS64.TRYWAIT P0, [R0+URZ], R2 ;  /* 0x00000002000075a7 */ /* 0x0022a400080011ff */
[----:B--2---:R-:W-:Y:S05]  /*33f0*/  @!P0 NANOSLEEP.SYNCS 0x989680 ;  /* 0x009896800000895d */ /* 0x004fea0003900000 */
[----:B------:R-:W2:Y:S02]  /*3400*/  @!P0 SYNCS.PHASECHK.TRANS64 P0, [R0+URZ], R2 ;  /* 0x00000002000085a7 */ /* 0x000ea400080010ff */
[----:B--2---:R-:W-:Y:S05]  /*3410*/  @P0 EXIT ;  /* 0x000000000000094d */ /* 0x004fea0003800000 */
[----:B------:R-:W-:Y:S05]  /*3420*/  BRA `(.L_x_62) ;  /* 0xfffffffc00ec7947 */ /* 0x000fea000383ffff */
.L_x_18:
[----:B------:R-:W-:-:S04]  /*3430*/  UISETP.NE.AND UP1, UPT, UR37, URZ, UPT ;  /* 0x000000ff2500728c */ /* 0x000fc8000bf25270 */
[----:B------:R-:W-:-:S09]  /*3440*/  UISETP.NE.OR UP1, UPT, UR8, 0x1, UP1 ;  /* 0x000000010800788c */ /* 0x000fd20008f25670 */
[----:B------:R-:W-:Y:S05]  /*3450*/  BRA.U UP1, `(.L_x_63) ;  /* 0x0000000501487547 */ /* 0x000fea000b800000 */
[----:B------:R-:W-:Y:S01]  /*3460*/  ISETP.NE.AND P2, PT, R2, RZ, PT ;  /* 0x000000ff0200720c */ /* 0x000fe20003f45270 */
[----:B------:R-:W-:Y:S01]  /*3470*/  IMAD.MOV.U32 R12, RZ, RZ, 0x1 ;  /* 0x00000001ff0c7424 */ /* 0x000fe200078e00ff */
[----:B------:R-:W-:Y:S02]  /*3480*/  CS2R R10, SRZ ;  /* 0x00000000000a7805 */ /* 0x000fe4000001ff00 */
[----:B------:R-:W-:Y:S01]  /*3490*/  CS2R R8, SRZ ;  /* 0x0000000000087805 */ /* 0x000fe2000001ff00 */
[----:B------:R-:W-:Y:S01]  /*34a0*/  UMOV UR4, 0x400 ;  /* 0x0000040000047882 */ /* 0x000fe20000000000 */
[----:B------:R-:W-:Y:S01]  /*34b0*/  UMOV UR6, URZ ;  /* 0x000000ff00067c82 */ /* 0x000fe20008000000 */
[----:B------:R-:W-:-:S12]  /*34c0*/  ULEA UR37, UR37, UR4, 0x18 ;  /* 0x0000000425257291 */ /* 0x000fd8000f8ec0ff */
.L_x_67:
[----:B------:R-:W-:Y:S02]  /*34d0*/  LEA R0, R8, UR37, 0x3 ;  /* 0x0000002508007c11 */ /* 0x000fe4000f8e18ff */
[----:B------:R-:W-:-:S03]  /*34e0*/  SHF.L.U32 R4, R9, 0x1f, RZ ;  /* 0x0000001f09047819 */ /* 0x000fc600000006ff */
[----:B------:R-:W-:Y:S01]  /*34f0*/  VIADD R5, R0, 0x250 ;  /* 0x0000025000057836 */ /* 0x000fe20000000000 */
[----:B------:R-:W1:Y:S02]  /*3500*/  SYNCS.PHASECHK.TRANS64.TRYWAIT P0, [R0+URZ+0x240], R4 ;  /* 0x00024004000075a7 */ /* 0x000e6400080011ff */
[----:B-1----:R-:W-:Y:S05]  /*3510*/  @!P0 BRA `(.L_x_64) ;  /* 0x00000050005c8947 */ /* 0x002fea0003800000 */
.L_x_192:
[----:B------:R-:W-:Y:S01]  /*3520*/  ULEA UR5, UR6, UR37, 0x3 ;  /* 0x0000002506057291 */ /* 0x000fe2000f8e18ff */
[----:B-1----:R-:W-:Y:S01]  /*3530*/  PRMT R0, RZ, 0x654, R5 ;  /* 0x00000654ff007816 */ /* 0x002fe20000000005 */
[----:B------:R-:W-:Y:S01]  /*3540*/  @!P2 IMAD.MOV.U32 R4, RZ, RZ, 0x10 ;  /* 0x00000010ff04a424 */ /* 0x000fe200078e00ff */
[----:B------:R-:W-:Y:S01]  /*3550*/  SHF.L.U32 R5, R12, 0x1f, RZ ;  /* 0x0000001f0c057819 */ /* 0x000fe200000006ff */
[----:B------:R-:W-:Y:S01]  /*3560*/  UIADD3 UR4, UPT, UPT, UR5, 0x1e0, URZ ;  /* 0x000001e005047890 */ /* 0x000fe2000fffe0ff */
[----:B------:R1:W-:Y:S05]  /*3570*/  SYNCS.ARRIVE.TRANS64.RED.A1T0 RZ, [R0+URZ], RZ ;  /* 0x000000ff00ff79a7 */ /* 0x0003ea00081004ff */
[----:B------:R-:W-:Y:S01]  /*3580*/  IMAD.U32 R6, RZ, RZ, UR4 ;  /* 0x00000004ff067e24 */ /* 0x000fe2000f8e00ff */
[----:B------:R-:W2:Y:S04]  /*3590*/  SYNCS.PHASECHK.TRANS64.TRYWAIT P0, [UR5+0x1f0], R5 ;  /* 0x0001f005ff0075a7 */ /* 0x000ea80008001105 */
[----:B------:R-:W-:Y:S01]  /*35a0*/  PRMT R6, R2, 0x654, R6 ;  /* 0x0000065402067816 */ /* 0x000fe20000000006 */
[----:B-12---:R-:W-:Y:S06]  /*35b0*/  @!P0 BRA `(.L_x_65) ;  /* 0x0000005000488947 */ /* 0x006fec0003800000 */
.L_x_194:
[----:B------:R-:W-:Y:S01]  /*35c0*/  ULEA UR4, UR6, UR37, 0x4 ;  /* 0x0000002506047291 */ /* 0x000fe2000f8e20ff */
[----:B------:R-:W-:Y:S01]  /*35d0*/  SEL R3, R6, R3, !P2 ;  /* 0x0000000306037207 */ /* 0x000fe20005000000 */
[----:B------:R-:W-:Y:S01]  /*35e0*/  UIADD3 UR5, UPT, UPT, UR5, 0x1e0, URZ ;  /* 0x000001e005057890 */ /* 0x000fe2000fffe0ff */
[----:B-1----:R-:W-:Y:S01]  /*35f0*/  LEA R0, R11, UR37, 0x3 ;  /* 0x000000250b007c11 */ /* 0x002fe2000f8e18ff */
[----:B------:R-:W-:Y:S01]  /*3600*/  UIADD3 UR4, UPT, UPT, UR4, 0x270, URZ ;  /* 0x0000027004047890 */ /* 0x000fe2000fffe0ff */
[----:B------:R1:W-:Y:S01]  /*3610*/  @!P2 SYNCS.ARRIVE.TRANS64.RED RZ, [R3+URZ], R4 ;  /* 0x0000000403ffa9a7 */ /* 0x0003e200080004ff */
[----:B------:R-:W-:Y:S01]  /*3620*/  UIADD3 UR6, UPT, UPT, UR6, 0x1, URZ ;  /* 0x0000000106067890 */ /* 0x000fe2000fffe0ff */
[----:B------:R-:W-:-:S03]  /*3630*/  VIADD R8, R8, 0x1 ;  /* 0x0000000108087836 */ /* 0x000fc60000000000 */
[----:B------:R-:W-:Y:S02]  /*3640*/  UISETP.NE.AND UP0, UPT, UR6, 0x2, UPT ;  /* 0x000000020600788c */ /* 0x000fe4000bf05270 */
[----:B------:R-:W-:Y:S01]  /*3650*/  ISETP.NE.AND P0, PT, R8, 0x2, PT ;  /* 0x000000020800780c */ /* 0x000fe20003f05270 */
[----:B------:R-:W-:Y:S06]  /*3660*/  UGETNEXTWORKID.BROADCAST [UR4], [UR5] ;  /* 0x00000000040073ca */ /* 0x000fec0008000100 */
[----:B------:R-:W-:Y:S02]  /*3670*/  USEL UR4, URZ, 0x1, UP0 ;  /* 0x00000001ff047887 */ /* 0x000fe40008000000 */
[----:B------:R-:W-:-:S04]  /*3680*/  USEL UR6, UR6, URZ, UP0 ;  /* 0x000000ff06067287 */ /* 0x000fc80008000000 */
[----:B------:R-:W-:Y:S02]  /*3690*/  LOP3.LUT R12, R12, UR4, RZ, 0x3c, !PT ;  /* 0x000000040c0c7c12 */ /* 0x000fe4000f8e3cff */
[----:B-1----:R-:W-:-:S04]  /*36a0*/  SHF.L.U32 R4, R10, 0x1f, RZ ;  /* 0x0000001f0a047819 */ /* 0x002fc800000006ff */
[----:B------:R-:W1:Y:S02]  /*36b0*/  SYNCS.PHASECHK.TRANS64.TRYWAIT P1, [R0+URZ+0x1e0], R4 ;  /* 0x0001e004000075a7 */ /* 0x000e6400080211ff */
[----:B-1----:R-:W-:Y:S05]  /*36c0*/  @!P1 BRA `(.L_x_66) ;  /* 0x00000050001c9947 */ /* 0x002fea0003800000 */
.L_x_195:
[C---:B-1----:R-:W-:Y:S01]  /*36d0*/  LEA R4, R11.reuse, UR37, 0x4 ;  /* 0x000000250b047c11 */ /* 0x042fe2000f8e20ff */
[----:B------:R-:W-:Y:S01]  /*36e0*/  VIADD R0, R0, 0x1f0 ;  /* 0x000001f000007836 */ /* 0x000fe20000000000 */
[----:B------:R-:W-:Y:S01]  /*36f0*/  SEL R8, R8, RZ, P0 ;  /* 0x000000ff08087207 */ /* 0x000fe20000000000 */
[----:B------:R-:W-:-:S03]  /*3700*/  VIADD R11, R11, 0x1 ;  /* 0x000000010b0b7836 */ /* 0x000fc60000000000 */
[----:B------:R-:W1:Y:S01]  /*3710*/  LDS.128 R4, [R4+0x270] ;  /* 0x0002700004047984 */ /* 0x000e620000000c00 */
[----:B------:R-:W-:Y:S02]  /*3720*/  PRMT R0, RZ, 0x654, R0 ;  /* 0x00000654ff007816 */ /* 0x000fe40000000000 */
[C---:B------:R-:W-:Y:S01]  /*3730*/  ISETP.NE.AND P1, PT, R11.reuse, 0x2, PT ;  /* 0x000000020b00780c */ /* 0x040fe20003f25270 */
[----:B------:R-:W-:Y:S01]  /*3740*/  @!PT LDS RZ, [RZ] ;  /* 0x00000000fffff984 */ /* 0x000fe20000000800 */
[----:B------:R-:W-:Y:S01]  /*3750*/  @!PT LDS RZ, [RZ] ;  /* 0x00000000fffff984 */ /* 0x000fe20000000800 */
[----:B------:R-:W-:Y:S01]  /*3760*/  @!PT LDS RZ, [RZ] ;  /* 0x00000000fffff984 */ /* 0x000fe20000000800 */
[----:B------:R-:W-:Y:S01]  /*3770*/  @!PT LDS RZ, [RZ] ;  /* 0x00000000fffff984 */ /* 0x000fe20000000800 */
[----:B------:R2:W-:Y:S06]  /*3780*/  MEMBAR.ALL.CTA ;  /* 0x0000000000007992 */ /* 0x0005ec0000008000 */
[----:B--2---:R-:W2:Y:S01]  /*3790*/  FENCE.VIEW.ASYNC.S ;  /* 0x00000000000073c6 */ /* 0x004ea20000000000 */
[----:B------:R-:W-:Y:S01]  /*37a0*/  SEL R11, R11, RZ, P1 ;  /* 0x000000ff0b0b7207 */ /* 0x000fe20000800000 */
[----:B--2---:R2:W-:Y:S01]  /*37b0*/  SYNCS.ARRIVE.TRANS64.RED.A1T0 RZ, [R0+URZ], RZ ;  /* 0x000000ff00ff79a7 */ /* 0x0045e200081004ff */
[----:B-1----:R-:W-:-:S02]  /*37c0*/  LOP3.LUT P3, RZ, R6, 0x1, RZ, 0xc0, !PT ;  /* 0x0000000106ff7812 */ /* 0x002fc4000786c0ff */
[----:B------:R-:W-:-:S04]  /*37d0*/  SEL R4, RZ, 0x1, P1 ;  /* 0x00000001ff047807 */ /* 0x000fc80000800000 */
[----:B------:R-:W-:Y:S02]  /*37e0*/  LOP3.LUT R10, R10, R4, RZ, 0x3c, !PT ;  /* 0x000000040a0a7212 */ /* 0x000fe400078e3cff */
[----:B--2---:R-:W-:-:S04]  /*37f0*/  SEL R0, RZ, 0x1, P0 ;  /* 0x00000001ff007807 */ /* 0x004fc80000000000 */
[----:B------:R-:W-:Y:S01]  /*3800*/  LOP3.LUT R9, R9, R0, RZ, 0x3c, !PT ;  /* 0x0000000009097212 */ /* 0x000fe200078e3cff */
[----:B------:R-:W-:Y:S06]  /*3810*/  @P3 BRA `(.L_x_67) ;  /* 0xfffffffc002c3947 */ /* 0x000fec000383ffff */
[----:B------:R-:W-:Y:S01]  /*3820*/  ULEA UR5, UR6, UR37, 0x3 ;  /* 0x0000002506057291 */ /* 0x000fe2000f8e18ff */
[----:B------:R-:W-:-:S08]  /*3830*/  SHF.L.U32 R2, R12, 0x1f, RZ ;  /* 0x0000001f0c027819 */ /* 0x000fd000000006ff */
[----:B------:R-:W1:Y:S02]  /*3840*/  SYNCS.PHASECHK.TRANS64 P0, [UR5+0x1f0], R2 ;  /* 0x0001f002ff0075a7 */ /* 0x000e640008001005 */
[----:B-1----:R-:W-:Y:S05]  /*3850*/  @P0 BRA `(.L_x_68) ;  /* 0x0000000000080947 */ /* 0x002fea0003800000 */
[----:B------:R-:W1:Y:S02]  /*3860*/  SYNCS.PHASECHK.TRANS64.TRYWAIT P0, [UR5+0x1f0], R2 ;  /* 0x0001f002ff0075a7 */ /* 0x000e640008001105 */
[----:B-1----:R-:W-:Y:S05]  /*3870*/  @!P0 BRA `(.L_x_69) ;  /* 0x0000004c00c48947 */ /* 0x002fea0003800000 */
.L_x_68:
[----:B------:R-:W-:-:S04]  /*3880*/  UIADD3 UR4, UPT, UPT, UR6, 0x1, URZ ;  /* 0x0000000106047890 */ /* 0x000fc8000fffe0ff */
[----:B------:R-:W-:-:S04]  /*3890*/  UISETP.NE.AND UP0, UPT, UR4, 0x2, UPT ;  /* 0x000000020400788c */ /* 0x000fc8000bf05270 */
[----:B------:R-:W-:Y:S02]  /*38a0*/  USEL UR7, URZ, 0x1, UP0 ;  /* 0x00000001ff077887 */ /* 0x000fe40008000000 */
[----:B------:R-:W-:-:S04]  /*38b0*/  USEL UR4, UR4, URZ, UP0 ;  /* 0x000000ff04047287 */ /* 0x000fc80008000000 */
[----:B------:R-:W-:Y:S01]  /*38c0*/  ULEA UR4, UR4, UR37, 0x3 ;  /* 0x0000002504047291 */ /* 0x000fe2000f8e18ff */
[----:B-1----:R-:W-:-:S04]  /*38d0*/  LOP3.LUT R2, R12, UR7, RZ, 0x3c, !PT ;  /* 0x000000070c027c12 */ /* 0x002fc8000f8e3cff */
[----:B------:R-:W-:-:S04]  /*38e0*/  SHF.L.U32 R0, R2, 0x1f, RZ ;  /* 0x0000001f02007819 */ /* 0x000fc800000006ff */
[----:B------:R-:W1:Y:S02]  /*38f0*/  SYNCS.PHASECHK.TRANS64 P0, [UR4+0x1f0], R0 ;  /* 0x0001f000ff0075a7 */ /* 0x000e640008001004 */
[----:B-1----:R-:W-:Y:S05]  /*3900*/  @P0 EXIT ;  /* 0x000000000000094d */ /* 0x002fea0003800000 */
[----:B------:R-:W-:Y:S02]  /*3910*/  SHF.L.U32 R2, R2, 0x1f, RZ ;  /* 0x0000001f02027819 */ /* 0x000fe400000006ff */
[----:B------:R-:W-:-:S07]  /*3920*/  MOV R0, UR4 ;  /* 0x0000000400007c02 */ /* 0x000fce0008000f00 */
.L_x_70:
[----:B-1----:R1:W2:Y:S02]  /*3930*/  SYNCS.PHASECHK.TRANS64.TRYWAIT P0, [R0+URZ+0x1f0], R2 ;  /* 0x0001f002000075a7 */ /* 0x0022a400080011ff */
[----:B--2---:R-:W-:Y:S05]  /*3940*/  @!P0 NANOSLEEP.SYNCS 0x989680 ;  /* 0x009896800000895d */ /* 0x004fea0003900000 */
[----:B------:R-:W2:Y:S02]  /*3950*/  @!P0 SYNCS.PHASECHK.TRANS64 P0, [R0+URZ+0x1f0], R2 ;  /* 0x0001f002000085a7 */ /* 0x000ea400080010ff */
[----:B--2---:R-:W-:Y:S05]  /*3960*/  @P0 EXIT ;  /* 0x000000000000094d */ /* 0x004fea0003800000 */
[----:B------:R-:W-:Y:S05]  /*3970*/  BRA `(.L_x_70) ;  /* 0xfffffffc00ec7947 */ /* 0x000fea000383ffff */
.L_x_63:
[----:B------:R-:W-:-:S09]  /*3980*/  UISETP.NE.AND UP1, UPT, UR8, URZ, UPT ;  /* 0x000000ff0800728c */ /* 0x000fd2000bf25270 */
[----:B------:R-:W-:Y:S05]  /*3990*/  BRA.U UP1, `(.L_x_71) ;  /* 0x0000000d01947547 */ /* 0x000fea000b800000 */
[----:B------:R-:W-:Y:S01]  /*39a0*/  UMOV UR4, 0x40 ;  /* 0x0000004000047882 */ /* 0x000fe20000000000 */
[----:B------:R-:W-:Y:S01]  /*39b0*/  NOP ;  /* 0x0000000000007918 */ /* 0x000fe20000000000 */
[----:B------:R-:W-:Y:S01]  /*39c0*/  ULEA UR4, UR37, UR4, 0x18 ;  /* 0x0000000425047291 */ /* 0x000fe2000f8ec0ff */
[----:B------:R-:W-:Y:S02]  /*39d0*/  UMOV UR5, 0x400 ;  /* 0x0000040000057882 */ /* 0x000fe40000000000 */
[----:B------:R-:W-:-:S06]  /*39e0*/  ULEA UR37, UR37, UR5, 0x18 ;  /* 0x0000000525257291 */ /* 0x000fcc000f8ec0ff */
[----:B------:R-:W1:Y:S02]  /*39f0*/  LDS.U8 R0, [UR4+0x1c] ;  /* 0x00001c04ff007984 */ /* 0x000e640008000000 */
[----:B-1----:R-:W-:-:S13]  /*3a00*/  ISETP.NE.AND P0, PT, R0, RZ, PT ;  /* 0x000000ff0000720c */ /* 0x002fda0003f05270 */
[----:B------:R-:W-:Y:S05]  /*3a10*/  @P0 BRA `(.L_x_72) ;  /* 0x0000000000580947 */ /* 0x000fea0003800000 */
[----:B------:R-:W-:-:S13]  /*3a20*/  ELECT P0, URZ, PT ;  /* 0x0000000000ff782f */ /* 0x000fda0003800000 */
[----:B------:R-:W-:Y:S05]  /*3a30*/  @!P0 BRA `(.L_x_73) ;  /* 0x0000000000608947 */ /* 0x000fea0003800000 */
[----:B------:R-:W-:Y:S01]  /*3a40*/  UMOV UR5, 0x10 ;  /* 0x0000001000057882 */ /* 0x000fe20000000000 */
[----:B------:R-:W-:Y:S01]  /*3a50*/  HFMA2 R0, -RZ, RZ, 0, 5.9604644775390625e-08 ;  /* 0x00000001ff007431 */ /* 0x000fe200000001ff */
[----:B------:R-:W-:-:S03]  /*3a60*/  MOV R2, 0xffff ;  /* 0x0000ffff00027802 */ /* 0x000fc60000000f00 */
[----:B------:R-:W-:Y:S04]  /*3a70*/  DEPBAR.LE SB1, 0x36 ;  /* 0x00009d800000791a */ /* 0x000fe80000000000 */
[----:B------:R-:W1:Y:S02]  /*3a80*/  UTCATOMSWS.FIND_AND_SET.ALIGN UP0, UR5, UR5 ;  /* 0x00000005000575e3 */ /* 0x000e640008000800 */
[----:B-1----:R-:W-:Y:S01]  /*3a90*/  MOV R3, UR5 ;  /* 0x0000000500037c02 */ /* 0x002fe20008000f00 */
[----:B------:R-:W-:Y:S06]  /*3aa0*/  BRA.U UP0, `(.L_x_74) ;  /* 0x0000000100187547 */ /* 0x000fec000b800000 */
.L_x_75:
[----:B------:R-:W-:Y:S05]  /*3ab0*/  NANOSLEEP 0x64 ;  /* 0x000000640000795d */ /* 0x000fea0003800000 */
[----:B------:R-:W-:-:S05]  /*3ac0*/  UMOV UR5, 0x10 ;  /* 0x0000001000057882 */ /* 0x000fca0000000000 */
[----:B------:R-:W-:Y:S04]  /*3ad0*/  DEPBAR.LE SB1, 0x36 ;  /* 0x00009d800000791a */ /* 0x000fe80000000000 */
[----:B------:R-:W1:Y:S02]  /*3ae0*/  UTCATOMSWS.FIND_AND_SET.ALIGN UP0, UR5, UR5 ;  /* 0x00000005000575e3 */ /* 0x000e640008000800 */
[----:B-1----:R-:W-:Y:S01]  /*3af0*/  MOV R3, UR5 ;  /* 0x0000000500037c02 */ /* 0x002fe20008000f00 */
[----:B------:R-:W-:Y:S05]  /*3b00*/  BRA.U !UP0, `(.L_x_75) ;  /* 0xfffffffd08e87547 */ /* 0x000fea000b83ffff */
.L_x_74:
[-C--:B------:R-:W-:Y:S02]  /*3b10*/  SHF.L.U32 R2, R2, R3.reuse, RZ ;  /* 0x0000000302027219 */ /* 0x080fe400000006ff */
[----:B------:R-:W-:Y:S01]  /*3b20*/  SHF.L.U32 R0, R0, R3, RZ ;  /* 0x0000000300007219 */ /* 0x000fe200000006ff */
[----:B------:R-:W-:Y:S02]  /*3b30*/  IMAD.SHL.U32 R3, R3, 0x20, RZ ;  /* 0x0000002003037824 */ /* 0x000fe400078e00ff */
[----:B------:R1:W-:Y:S04]  /*3b40*/  ATOMS.OR RZ, [UR4+0x14], R2 ;  /* 0x00001402ffff798c */ /* 0x0003e8000b000004 */
[----:B------:R1:W-:Y:S04]  /*3b50*/  ATOMS.OR RZ, [UR4+0x18], R0 ;  /* 0x00001800ffff798c */ /* 0x0003e8000b000004 */
[----:B------:R1:W-:Y:S01]  /*3b60*/  STS [UR37+0x290], R3 ;  /* 0x00029003ff007988 */ /* 0x0003e20008000825 */
[----:B------:R-:W-:Y:S05]  /*3b70*/  BRA `(.L_x_73) ;  /* 0x0000000000107947 */ /* 0x000fea0003800000 */
.L_x_72:
[----:B------:R-:W-:Y:S02]  /*3b80*/  MOV R0, 0xffffffff ;  /* 0xffffffff00007802 */ /* 0x000fe40000000f00 */
[----:B------:R-:W-:-:S03]  /*3b90*/  MOV R2, 0x3bc0 ;  /* 0x00003bc000027802 */ /* 0x000fc60000000f00 */
[----:B------:R1:W-:Y:S04]  /*3ba0*/  STS [UR37+0x290], R0 ;  /* 0x00029000ff007988 */ /* 0x0003e80008000825 */
[----:B-1-3-5:R-:W-:Y:S05]  /*3bb0*/  CALL.REL.NOINC `($__internal_1_$__cuda_sm10x_tcgen05_guardrail_trap_phase_invalid_during_alloc) ;  /* 0x0000005000987944 */ /* 0x02afea0003c00000 */
.L_x_73:
[----:B------:R-:W-:Y:S05]  /*3bc0*/  WARPSYNC.ALL ;  /* 0x0000000000007948 */ /* 0x000fea0003800000 */
[----:B------:R-:W2:Y:S01]  /*3bd0*/  S2UR UR6, SR_CgaCtaId ;  /* 0x00000000000679c3 */ /* 0x000ea20000008800 */
[----:B------:R-:W-:Y:S01]  /*3be0*/  UMOV UR4, 0x400 ;  /* 0x0000040000047882 */ /* 0x000fe20000000000 */
[----:B------:R-:W-:-:S06]  /*3bf0*/  NOP ;  /* 0x0000000000007918 */ /* 0x000fcc0000000000 */
[----:B------:R-:W-:Y:S06]  /*3c00*/  BAR.ARV 0x6, 0xa0 ;  /* 0x0182800000007b1d */ /* 0x000fec0000002000 */
[----:B------:R-:W4:Y:S01]  /*3c10*/  LDCU UR7, c[0x0][0x38c] ;  /* 0x00007180ff0777ac */ /* 0x000f220008000800 */
[----:B------:R-:W-:Y:S01]  /*3c20*/  IMAD.MOV.U32 R11, RZ, RZ, 0x1 ;  /* 0x00000001ff0b7424 */ /* 0x000fe200078e00ff */
[----:B------:R-:W-:Y:S01]  /*3c30*/  CS2R R8, SRZ ;  /* 0x0000000000087805 */ /* 0x000fe2000001ff00 */
[----:B------:R-:W-:Y:S01]  /*3c40*/  IMAD.MOV.U32 R10, RZ, RZ, RZ ;  /* 0x000000ffff0a7224 */ /* 0x000fe200078e00ff */
[----:B------:R-:W-:Y:S01]  /*3c50*/  UMOV UR18, URZ ;  /* 0x000000ff00127c82 */ /* 0x000fe20008000000 */
[----:B------:R-:W-:Y:S01]  /*3c60*/  UMOV UR17, URZ ;  /* 0x000000ff00117c82 */ /* 0x000fe20008000000 */
[----:B------:R-:W-:Y:S01]  /*3c70*/  UMOV UR22, 0x0 ;  /* 0x0000000000167882 */ /* 0x000fe20000000000 */
[----:B------:R-:W-:Y:S01]  /*3c80*/  UMOV UR23, 0x4100490 ;  /* 0x0410049000177882 */ /* 0x000fe20000000000 */
[----:B------:R-:W-:Y:S01]  /*3c90*/  UMOV UR20, 0x0 ;  /* 0x0000000000147882 */ /* 0x000fe20000000000 */
[----:B------:R-:W-:Y:S01]  /*3ca0*/  UMOV UR21, 0x4100490 ;  /* 0x0410049000157882 */ /* 0x000fe20000000000 */
[----:B--2---:R-:W-:Y:S01]  /*3cb0*/  ULEA UR6, UR6, UR4, 0x18 ;  /* 0x0000000406067291 */ /* 0x004fe2000f8ec0ff */
[----:B------:R-:W2:Y:S03]  /*3cc0*/  LDCU UR4, c[0x0][0x38c] ;  /* 0x00007180ff0477ac */ /* 0x000ea60008000800 */
[----:B------:R-:W-:-:S02]  /*3cd0*/  UIADD3 UR11, UPT, UPT, UR6, 0x3600, URZ ;  /* 0x00003600060b7890 */ /* 0x000fc4000fffe0ff */
[----:B----4-:R-:W-:-:S03]  /*3ce0*/  UIADD3 UR7, UPT, UPT, UR7, 0x1f, URZ ;  /* 0x0000001f07077890 */ /* 0x010fc6000fffe0ff */
[----:B-1----:R-:W1:Y:S01]  /*3cf0*/  LDS R0, [UR6+0x290] ;  /* 0x00029006ff007984 */ /* 0x002e620008000800 */
[----:B------:R-:W-:Y:S02]  /*3d00*/  UIADD3 UR12, UPT, UPT, UR6, 0x1d600, URZ ;  /* 0x0001d600060c7890 */ /* 0x000fe4000fffe0ff */
[----:B------:R-:W-:Y:S02]  /*3d10*/  USHF.R.S32.HI UR5, URZ, 0x1f, UR7 ;  /* 0x0000001fff057899 */ /* 0x000fe40008011407 */
[----:B------:R-:W-:Y:S02]  /*3d20*/  USHF.R.U32.HI UR11, URZ, 0x4, UR11 ;  /* 0x00000004ff0b7899 */ /* 0x000fe4000801160b */
[----:B------:R-:W-:Y:S02]  /*3d30*/  ULEA.HI UR5, UR5, UR7, URZ, 0x5 ;  /* 0x0000000705057291 */ /* 0x000fe4000f8f28ff */
[----:B------:R-:W-:Y:S02]  /*3d40*/  USHF.R.U32.HI UR12, URZ, 0x4, UR12 ;  /* 0x00000004ff0c7899 */ /* 0x000fe4000801160c */
[----:B------:R-:W-:-:S02]  /*3d50*/  USHF.R.S32.HI UR5, URZ, 0x5, UR5 ;  /* 0x00000005ff057899 */ /* 0x000fc40008011405 */
[----:B------:R-:W-:Y:S02]  /*3d60*/  ULOP3.LUT UR11, UR11, 0x3fff, URZ, 0xc0, !UPT ;  /* 0x00003fff0b0b7892 */ /* 0x000fe4000f8ec0ff */
[----:B------:R-:W-:Y:S02]  /*3d70*/  UISETP.LT.AND UP0, UPT, UR5, 0x1, UPT ;  /* 0x000000010500788c */ /* 0x000fe4000bf01270 */
[----:B------:R-:W-:Y:S02]  /*3d80*/  ULOP3.LUT UR12, UR12, 0x3fff, URZ, 0xc0, !UPT ;  /* 0x00003fff0c0c7892 */ /* 0x000fe4000f8ec0ff */
[----:B------:R-:W-:Y:S02]  /*3d90*/  USEL UR10, UR5, 0x1, !UP0 ;  /* 0x00000001050a7887 */ /* 0x000fe4000c000000 */
[----:B------:R-:W-:Y:S02]  /*3da0*/  ULOP3.LUT UR11, UR11, 0x10000, URZ, 0xfc, !UPT ;  /* 0x000100000b0b7892 */ /* 0x000fe4000f8efcff */
[----:B------:R-:W-:-:S02]  /*3db0*/  ULOP3.LUT UR12, UR12, 0x10000, URZ, 0xfc, !UPT ;  /* 0x000100000c0c7892 */ /* 0x000fc4000f8efcff */
[----:B------:R-:W-:Y:S02]  /*3dc0*/  UIADD3 UR10, UPT, UPT, -UR10, URZ, URZ ;  /* 0x000000ff0a0a7290 */ /* 0x000fe4000fffe1ff */
[----:B--2---:R-:W-:Y:S01]  /*3dd0*/  UISETP.GE.AND UP3, UPT, UR4, 0x1, UPT ;  /* 0x000000010400788c */ /* 0x004fe2000bf66270 */
[----:B-1----:R-:W-:-:S15]  /*3de0*/  R2UR UR19, R0 ;  /* 0x00000000001372ca */ /* 0x002fde00000e0000 */
.L_x_82:
[----:B------:R-:W-:Y:S02]  /*3df0*/  LEA R0, R10, UR6, 0x3 ;  /* 0x000000060a007c11 */ /* 0x000fe4000f8e18ff */
[----:B------:R-:W-:Y:S02]  /*3e00*/  SHF.L.U32 R2, R9, 0x1f, RZ ;  /* 0x0000001f09027819 */ /* 0x000fe400000006ff */
[----:B------:R-:W-:Y:S01]  /*3e10*/  PLOP3.LUT P0, PT, PT, PT, UP3, 0x80, 0x8 ;  /* 0x000000000008781c */ /* 0x000fe20003f0f038 */
[----:B------:R-:W-:Y:S01]  /*3e20*/  VIADD R3, R0, 0x1f0 ;  /* 0x000001f000037836 */ /* 0x000fe20000000000 */
[----:B-1----:R-:W1:Y:S02]  /*3e30*/  SYNCS.PHASECHK.TRANS64.TRYWAIT P1, [R0+URZ+0x1e0], R2 ;  /* 0x0001e002000075a7 */ /* 0x002e6400080211ff */
[----:B-1--4-:R-:W-:Y:S09]  /*3e40*/  @!P1 BRA `(.L_x_76) ;  /* 0x0000004800689947 */ /* 0x012ff20003800000 */
.L_x_197:
[----:B------:R-:W-:Y:S01]  /*3e50*/  LEA R4, R10, UR6, 0x4 ;  /* 0x000000060a047c11 */ /* 0x000fe2000f8e20ff */
[----:B------:R-:W-:Y:S01]  /*3e60*/  @UP3 ULEA UR4, UR17, UR6, 0x3 ;  /* 0x0000000611043291 */ /* 0x000fe2000f8e18ff */
[----:B------:R-:W-:Y:S01]  /*3e70*/  PLOP3.LUT P2, PT, PT, PT, PT, 0x80, 0x8 ;  /* 0x000000000008781c */ /* 0x000fe20003f4f070 */
[----:B------:R-:W-:Y:S01]  /*3e80*/  ULEA UR8, UR18, UR6, 0x3 ;  /* 0x0000000612087291 */ /* 0x000fe2000f8e18ff */
[----:B------:R-:W-:Y:S02]  /*3e90*/  PRMT R3, RZ, 0x654, R3 ;  /* 0x00000654ff037816 */ /* 0x000fe40000000003 */
[----:B------:R-:W2:Y:S01]  /*3ea0*/  LDS.128 R4, [R4+0x270] ;  /* 0x0002700004047984 */ /* 0x000ea20000000c00 */
[----:B-1----:R-:W-:Y:S02]  /*3eb0*/  @P0 SHF.L.U32 R2, R8, 0x1f, RZ ;  /* 0x0000001f08020819 */ /* 0x002fe400000006ff */
[----:B------:R-:W-:Y:S01]  /*3ec0*/  SHF.L.U32 R0, R11, 0x1f, RZ ;  /* 0x0000001f0b007819 */ /* 0x000fe200000006ff */
[----:B------:R-:W-:Y:S01]  /*3ed0*/  @!PT LDS RZ, [RZ] ;  /* 0x00000000fffff984 */ /* 0x000fe20000000800 */
[----:B------:R-:W-:Y:S01]  /*3ee0*/  @!PT LDS RZ, [RZ] ;  /* 0x00000000fffff984 */ /* 0x000fe20000000800 */
[----:B------:R-:W-:Y:S01]  /*3ef0*/  @!PT LDS RZ, [RZ] ;  /* 0x00000000fffff984 */ /* 0x000fe20000000800 */
[----:B------:R-:W-:Y:S01]  /*3f00*/  @!PT LDS RZ, [RZ] ;  /* 0x00000000fffff984 */ /* 0x000fe20000000800 */
[----:B------:R1:W-:Y:S06]  /*3f10*/  MEMBAR.ALL.CTA ;  /* 0x0000000000007992 */ /* 0x0003ec0000008000 */
[----:B-1----:R-:W1:Y:S02]  /*3f20*/  FENCE.VIEW.ASYNC.S ;  /* 0x00000000000073c6 */ /* 0x002e640000000000 */
[----:B-1----:R1:W-:Y:S01]  /*3f30*/  SYNCS.ARRIVE.TRANS64.RED.A1T0 RZ, [R3+URZ], RZ ;  /* 0x000000ff03ff79a7 */ /* 0x0023e200081004ff */
[----:B------:R1:W4:Y:S01]  /*3f40*/  @P0 SYNCS.PHASECHK.TRANS64.TRYWAIT P2, [UR4], R2 ;  /* 0x00000002ff0005a7 */ /* 0x0003220008041104 */
[----:B------:R-:W-:Y:S01]  /*3f50*/  ULEA.HI UR4, UR18, UR18, URZ, 0x1 ;  /* 0x0000001212047291 */ /* 0x000fe2000f8f08ff */
[----:B--2---:R-:W-:-:S03]  /*3f60*/  LOP3.LUT P1, RZ, R6, 0x1, RZ, 0xc0, !PT ;  /* 0x0000000106ff7812 */ /* 0x004fc6000782c0ff */
[----:B------:R-:W-:Y:S02]  /*3f70*/  USHF.L.U32 UR9, UR4, 0x5, URZ ;  /* 0x0000000504097899 */ /* 0x000fe400080006ff */
[----:B------:R-:W-:Y:S02]  /*3f80*/  ULOP3.LUT UR4, UR4, 0xffe, URZ, 0xc0, !UPT ;  /* 0x00000ffe04047892 */ /* 0x000fe4000f8ec0ff */
[----:B------:R-:W-:Y:S02]  /*3f90*/  ULOP3.LUT UR9, UR9, 0xffffffc0, URZ, 0xc0, !UPT ;  /* 0xffffffc009097892 */ /* 0x000fe4000f8ec0ff */
[----:B------:R-:W-:Y:S02]  /*3fa0*/  UIADD3 UR4, UPT, UPT, -UR4, UR18, URZ ;  /* 0x0000001204047290 */ /* 0x000fe4000fffe1ff */
[----:B------:R-:W-:Y:S01]  /*3fb0*/  UIADD3 UR9, UPT, UPT, UR19, UR9, URZ ;  /* 0x0000000913097290 */ /* 0x000fe2000fffe0ff */
[----:B------:R-:W2:Y:S03]  /*3fc0*/  SYNCS.PHASECHK.TRANS64.TRYWAIT P0, [UR8+0x220], R0 ;  /* 0x00022000ff0075a7 */ /* 0x000ea60008001108 */
[----:B------:R-:W-:Y:S01]  /*3fd0*/  ULEA UR9, UR4, UR9, 0x14 ;  /* 0x0000000904097291 */ /* 0x000fe2000f8ea0ff */
[----:B-12-4-:R-:W-:Y:S11]  /*3fe0*/  @!P0 BRA `(.L_x_77) ;  /* 0x0000004800148947 */ /* 0x016ff60003800000 */
.L_x_199:
[----:B------:R-:W-:Y:S01]  /*3ff0*/  IADD3 R10, PT, PT, R10, 0x1, RZ ;  /* 0x000000010a0a7810 */ /* 0x000fe20007ffe0ff */
[----:B------:R-:W-:Y:S06]  /*4000*/  BRA.U !UP3, `(.L_x_78) ;  /* 0x000000010b987547 */ /* 0x000fec000b800000 */
[----:B------:R-:W-:Y:S01]  /*4010*/  UPLOP3.LUT UP4, UPT, UPT, UPT, UPT, 0x40, 0x4 ;  /* 0x000000000004789c */ /* 0x000fe20003f8e870 */
[----:B------:R-:W-:Y:S01]  /*4020*/  UMOV UR16, UR10 ;  /* 0x0000000a00107c82 */ /* 0x000fe20008000000 */
[----:B------:R-:W-:Y:S01]  /*4030*/  UMOV UR15, UR5 ;  /* 0x00000005000f7c82 */ /* 0x000fe20008000000 */
[----:B------:R-:W-:-:S08]  /*4040*/  UMOV UR14, UR17 ;  /* 0x00000011000e7c82 */ /* 0x000fd00008000000 */
.L_x_81:
[----:B------:R-:W-:Y:S02]  /*4050*/  UIADD3 UR16, UPT, UPT, UR16, 0x1, URZ ;  /* 0x0000000110107890 */ /* 0x000fe4000fffe0ff */
[----:B--2---:R-:W-:Y:S02]  /*4060*/  ULEA UR7, UR14, UR6, 0x3 ;  /* 0x000000060e077291 */ /* 0x004fe4000f8e18ff */
[----:B------:R-:W-:Y:S01]  /*4070*/  UISETP.NE.AND UP0, UPT, UR16, URZ, UPT ;  /* 0x000000ff1000728c */ /* 0x000fe2000bf05270 */
[----:B----4-:R-:W-:Y:S10]  /*4080*/  @P2 BRA `(.L_x_79) ;  /* 0x00000000000c2947 */ /* 0x010ff40003800000 */
[----:B-1----:R-:W-:Y:S04]  /*4090*/  SHF.L.U32 R2, R8, 0x1f, RZ ;  /* 0x0000001f08027819 */ /* 0x002fe800000006ff */
[----:B------:R-:W1:Y:S02]  /*40a0*/  SYNCS.PHASECHK.TRANS64.TRYWAIT P0, [UR7], R2 ;  /* 0x00000002ff0075a7 */ /* 0x000e640008001107 */
[----:B-1----:R-:W-:Y:S05]  /*40b0*/  @!P0 BRA `(.L_x_80) ;  /* 0x0000004400f88947 */ /* 0x002fea0003800000 */
.L_x_79:
[----:B------:R-:W-:Y:S01]  /*40c0*/  UISETP.NE.AND UP1, UPT, UR15, 0x1, UPT ;  /* 0x000000010f00788c */ /* 0x000fe2000bf25270 */
[----:B------:R-:W-:Y:S01]  /*40d0*/  PLOP3.LUT P2, PT, PT, PT, PT, 0x80, 0x8 ;  /* 0x000000000008781c */ /* 0x000fe20003f4f070 */
[----:B------:R-:W-:Y:S02]  /*40e0*/  UIADD3 UR17, UPT, UPT, UR14, 0x1, URZ ;  /* 0x000000010e117890 */ /* 0x000fe4000fffe0ff */
[----:B------:R-:W-:Y:S02]  /*40f0*/  ULEA UR24, UR14, UR12, 0x8 ;  /* 0x0000000c0e187291 */ /* 0x000fe4000f8e40ff */
[----:B------:R-:W-:Y:S01]  /*4100*/  UISETP.NE.AND UP2, UPT, UR17, 0x1a, UPT ;  /* 0x0000001a1100788c */ /* 0x000fe2000bf45270 */
[----:B------:R-:W-:Y:S01]  /*4110*/  PLOP3.LUT P0, PT, PT, PT, UP1, 0x80, 0x8 ;  /* 0x000000000008781c */ /* 0x000fe20003f0f018 */
[----:B------:R-:W-:Y:S02]  /*4120*/  ULEA UR26, UR14, UR11, 0x8 ;  /* 0x0000000b0e1a7291 */ /* 0x000fe4000f8e40ff */
[----:B------:R-:W-:Y:S02]  /*4130*/  USEL UR13, URZ, 0x1, UP2 ;  /* 0x00000001ff0d7887 */ /* 0x000fe40009000000 */
[----:B------:R-:W-:Y:S02]  /*4140*/  USEL UR17, UR17, URZ, UP2 ;  /* 0x000000ff11117287 */ /* 0x000fe40009000000 */
[----:B------:R-:W-:Y:S02]  /*4150*/  UIADD3 UR30, UPT, UPT, UR24, 0x2, URZ ;  /* 0x00000002181e7890 */ /* 0x000fe4000fffe0ff */
[----:B------:R-:W-:Y:S01]  /*4160*/  @UP1 ULEA UR4, UR17, UR6, 0x3 ;  /* 0x0000000611041291 */ /* 0x000fe2000f8e18ff */
[----:B------:R-:W-:Y:S01]  /*4170*/  LOP3.LUT R8, R8, UR13, RZ, 0x3c, !PT ;  /* 0x0000000d08087c12 */ /* 0x000fe2000f8e3cff */
[----:B------:R-:W-:Y:S02]  /*4180*/  UIADD3 UR28, UPT, UPT, UR26, 0x2, URZ ;  /* 0x000000021a1c7890 */ /* 0x000fe4000fffe0ff */
[----:B------:R-:W-:Y:S01]  /*4190*/  UIADD3 UR7, UPT, UPT, UR7, 0xd0, URZ ;  /* 0x000000d007077890 */ /* 0x000fe2000fffe0ff */
[----:B-1----:R-:W-:Y:S01]  /*41a0*/  @P0 SHF.L.U32 R0, R8, 0x1f, RZ ;  /* 0x0000001f08000819 */ /* 0x002fe200000006ff */
[----:B------:R-:W-:Y:S01]  /*41b0*/  UMOV UR25, 0x80004020 ;  /* 0x8000402000197882 */ /* 0x000fe20000000000 */
[----:B------:R-:W-:Y:S01]  /*41c0*/  UMOV UR27, 0x80004020 ;  /* 0x80004020001b7882 */ /* 0x000fe20000000000 */
[----:B------:R-:W-:Y:S01]  /*41d0*/  UMOV UR31, 0x80004020 ;  /* 0x80004020001f7882 */ /* 0x000fe20000000000 */
[----:B------:R2:W4:Y:S01]  /*41e0*/  @P0 SYNCS.PHASECHK.TRANS64.TRYWAIT P2, [UR4], R0 ;  /* 0x00000000ff0005a7 */ /* 0x0005220008041104 */
[----:B------:R-:W-:Y:S01]  /*41f0*/  UIADD3 UR15, UPT, UPT, UR15, -0x1, URZ ;  /* 0xffffffff0f0f7890 */ /* 0x000fe2000fffe0ff */
[----:B------:R2:W-:Y:S01]  /*4200*/  UTCHMMA gdesc[UR26], gdesc[UR24], tmem[UR9], tmem[UR22], idesc[UR23], UP4 ;  /* 0x00ff16181a0075ea */ /* 0x0005e2000a000009 */
[----:B------:R-:W-:Y:S01]  /*4210*/  UPLOP3.LUT UP4, UPT, UPT, UPT, UPT, 0x80, 0x8 ;  /* 0x000000000008789c */ /* 0x000fe20003f8f070 */
[----:B------:R-:W-:Y:S01]  /*4220*/  UMOV UR29, 0x80004020 ;  /* 0x80004020001d7882 */ /* 0x000fe20000000000 */
[----:B------:R-:W-:Y:S01]  /*4230*/  UMOV UR14, UR17 ;  /* 0x00000011000e7c82 */ /* 0x000fe20008000000 */
[----:B------:R2:W-:Y:S01]  /*4240*/  UTCHMMA gdesc[UR28], gdesc[UR30], tmem[UR9], tmem[UR20], idesc[UR21], UPT ;  /* 0x00ff141e1c0075ea */ /* 0x0005e2000b800009 */
[----:B------:R2:W-:Y:S01]  /*4250*/  UTCBAR [UR7], URZ ;  /* 0x000000ff070073e9 */ /* 0x0005e200080000ff */
[----:B------:R-:W-:Y:S06]  /*4260*/  BRA.U UP0, `(.L_x_81) ;  /* 0xfffffffd00787547 */ /* 0x000fec000b83ffff */
.L_x_78:
[----:B------:R-:W-:Y:S01]  /*4270*/  UIADD3 UR18, UPT, UPT, UR18, 0x1, URZ ;  /* 0x0000000112127890 */ /* 0x000fe2000fffe0ff */
[C---:B------:R-:W-:Y:S01]  /*4280*/  ISETP.NE.AND P0, PT, R10.reuse, 0x2, PT ;  /* 0x000000020a00780c */ /* 0x040fe20003f05270 */
[----:B------:R-:W-:Y:S02]  /*4290*/  UIADD3 UR8, UPT, UPT, UR8, 0x200, URZ ;  /* 0x0000020008087890 */ /* 0x000fe4000fffe0ff */
[----:B------:R-:W-:Y:S01]  /*42a0*/  UISETP.NE.AND UP0, UPT, UR18, 0x4, UPT ;  /* 0x000000041200788c */ /* 0x000fe2000bf05270 */
[----:B-12---:R-:W-:Y:S02]  /*42b0*/  SEL R0, RZ, 0x1, P0 ;  /* 0x00000001ff007807 */ /* 0x006fe40000000000 */
[----:B------:R-:W-:Y:S01]  /*42c0*/  SEL R10, R10, RZ, P0 ;  /* 0x000000ff0a0a7207 */ /* 0x000fe20000000000 */
[----:B------:R-:W-:Y:S01]  /*42d0*/  USEL UR4, URZ, 0x1, UP0 ;  /* 0x00000001ff047887 */ /* 0x000fe20008000000 */
[----:B------:R-:W-:Y:S01]  /*42e0*/  LOP3.LUT R9, R9, R0, RZ, 0x3c, !PT ;  /* 0x0000000009097212 */ /* 0x000fe200078e3cff */
[----:B------:R-:W-:Y:S01]  /*42f0*/  USEL UR18, UR18, URZ, UP0 ;  /* 0x000000ff12127287 */ /* 0x000fe20008000000 */
[----:B------:R1:W-:Y:S03]  /*4300*/  UTCBAR [UR8], URZ ;  /* 0x000000ff080073e9 */ /* 0x0003e600080000ff */
[----:B------:R-:W-:Y:S01]  /*4310*/  LOP3.LUT R11, R11, UR4, RZ, 0x3c, !PT ;  /* 0x000000040b0b7c12 */ /* 0x000fe2000f8e3cff */
[----:B------:R-:W-:Y:S07]  /*4320*/  @P1 BRA `(.L_x_82) ;  /* 0xfffffff800b01947 */ /* 0x000fee000383ffff */
[----:B------:R-:W2:Y:S01]  /*4330*/  S2UR UR4, SR_CgaCtaId ;  /* 0x00000000000479c3 */ /* 0x000ea20000008800 */
[----:B------:R-:W-:Y:S01]  /*4340*/  ELECT P0, URZ, PT ;  /* 0x0000000000ff782f */ /* 0x000fe20003800000 */
[----:B------:R-:W-:Y:S01]  /*4350*/  IMAD.MOV.U32 R0, RZ, RZ, 0x1 ;  /* 0x00000001ff007424 */ /* 0x000fe200078e00ff */
[----:B------:R-:W-:Y:S01]  /*4360*/  UIADD3 UR6, UPT, UPT, UR6, 0x220, URZ ;  /* 0x0000022006067890 */ /* 0x000fe2000fffe0ff */
[----:B------:R-:W-:Y:S01]  /*4370*/  SHF.L.U32 R2, R11, 0x1f, RZ ;  /* 0x0000001f0b027819 */ /* 0x000fe200000006ff */
[----:B------:R-:W-:-:S03]  /*4380*/  UMOV UR5, 0x40 ;  /* 0x0000004000057882 */ /* 0x000fc60000000000 */
[----:B------:R-:W-:Y:S01]  /*4390*/  UVIRTCOUNT.DEALLOC.SMPOOL 0x80 ;  /* 0x000000800000784c */ /* 0x000fe20000000000 */
[----:B--2---:R-:W-:Y:S02]  /*43a0*/  ULEA UR4, UR4, UR5, 0x18 ;  /* 0x0000000504047291 */ /* 0x004fe4000f8ec0ff */
[----:B------:R-:W-:-:S07]  /*43b0*/  ULEA UR5, UR18, UR6, 0x3 ;  /* 0x0000000612057291 */ /* 0x000fce000f8e18ff */
[----:B------:R2:W-:Y:S02]  /*43c0*/  @P0 STS.U8 [UR4+0x1c], R0 ;  /* 0x00001c00ff000988 */ /* 0x0005e40008000004 */
[----:B------:R-:W3:Y:S02]  /*43d0*/  SYNCS.PHASECHK.TRANS64.TRYWAIT P0, [UR5], R2 ;  /* 0x00000002ff0075a7 */ /* 0x000ee40008001105 */
[----:B--23--:R-:W-:Y:S05]  /*43e0*/  @!P0 BRA `(.L_x_83) ;  /* 0x0000004400448947 */ /* 0x00cfea0003800000 */
.L_x_202:
[----:B------:R-:W-:-:S04]  /*43f0*/  UIADD3 UR7, UPT, UPT, UR18, 0x1, URZ ;  /* 0x0000000112077890 */ /* 0x000fc8000fffe0ff */
[----:B------:R-:W-:-:S04]  /*4400*/  UISETP.NE.AND UP0, UPT, UR7, 0x4, UPT ;  /* 0x000000040700788c */ /* 0x000fc8000bf05270 */
[----:B-1----:R-:W-:Y:S02]  /*4410*/  USEL UR8, URZ, 0x1, UP0 ;  /* 0x00000001ff087887 */ /* 0x002fe40008000000 */
[----:B------:R-:W-:-:S04]  /*4420*/  USEL UR7, UR7, URZ, UP0 ;  /* 0x000000ff07077287 */ /* 0x000fc80008000000 */
[----:B------:R-:W-:Y:S01]  /*4430*/  ULEA UR5, UR7, UR6, 0x3 ;  /* 0x0000000607057291 */ /* 0x000fe2000f8e18ff */
[----:B--2---:R-:W-:-:S04]  /*4440*/  LOP3.LUT R2, R11, UR8, RZ, 0x3c, !PT ;  /* 0x000000080b027c12 */ /* 0x004fc8000f8e3cff */
[----:B------:R-:W-:-:S04]  /*4450*/  SHF.L.U32 R3, R2, 0x1f, RZ ;  /* 0x0000001f02037819 */ /* 0x000fc800000006ff */
[----:B------:R-:W1:Y:S02]  /*4460*/  SYNCS.PHASECHK.TRANS64.TRYWAIT P0, [UR5], R3 ;  /* 0x00000003ff0075a7 */ /* 0x000e640008001105 */
[----:B-1----:R-:W-:Y:S05]  /*4470*/  @!P0 BRA `(.L_x_84) ;  /* 0x0000004400388947 */ /* 0x002fea0003800000 */
.L_x_204:
        /* <DEDUP_REMOVED lines=9> */
.L_x_206:
[----:B------:R-:W-:-:S04]  /*4510*/  UIADD3 UR7, UPT, UPT, UR7, 0x1, URZ ;  /* 0x0000000107077890 */ /* 0x000fc8000fffe0ff */
[----:B------:R-:W-:-:S04]  /*4520*/  UISETP.NE.AND UP0, UPT, UR7, 0x4, UPT ;  /* 0x000000040700788c */ /* 0x000fc8000bf05270 */
[----:B------:R-:W-:Y:S02]  /*4530*/  USEL UR5, URZ, 0x1, UP0 ;  /* 0x00000001ff057887 */ /* 0x000fe40008000000 */
[----:B------:R-:W-:-:S04]  /*4540*/  USEL UR7, UR7, URZ, UP0 ;  /* 0x000000ff07077287 */ /* 0x000fc80008000000 */
[----:B------:R-:W-:Y:S01]  /*4550*/  ULEA UR7, UR7, UR6, 0x3 ;  /* 0x0000000607077291 */ /* 0x000fe2000f8e18ff */
[----:B------:R-:W-:-:S04]  /*4560*/  LOP3.LUT R2, R2, UR5, RZ, 0x3c, !PT ;  /* 0x0000000502027c12 */ /* 0x000fc8000f8e3cff */
[----:B------:R-:W-:-:S04]  /*4570*/  SHF.L.U32 R2, R2, 0x1f, RZ ;  /* 0x0000001f02027819 */ /* 0x000fc800000006ff */
[----:B------:R-:W2:Y:S02]  /*4580*/  SYNCS.PHASECHK.TRANS64.TRYWAIT P0, [UR7], R2 ;  /* 0x00000002ff0075a7 */ /* 0x000ea40008001107 */
[----:B--2---:R-:W-:Y:S05]  /*4590*/  @!P0 BRA `(.L_x_86) ;  /* 0x0000004400208947 */ /* 0x004fea0003800000 */
.L_x_208:
[----:B------:R-:W-:Y:S01]  /*45a0*/  NOP ;  /* 0x0000000000007918 */ /* 0x000fe20000000000 */
[----:B-1----:R-:W1:Y:S01]  /*45b0*/  LDS R0, [UR4+0x14] ;  /* 0x00001404ff007984 */ /* 0x002e620008000800 */
[----:B------:R-:W-:Y:S01]  /*45c0*/  ULOP3.LUT UR6, UR19, 0xffff, URZ, 0xc0, !UPT ;  /* 0x0000ffff13067892 */ /* 0x000fe2000f8ec0ff */
[----:B------:R-:W-:Y:S01]  /*45d0*/  UMOV UR8, 0xffff ;  /* 0x0000ffff00087882 */ /* 0x000fe20000000000 */
[----:B------:R-:W-:Y:S02]  /*45e0*/  UMOV UR5, 0x1 ;  /* 0x0000000100057882 */ /* 0x000fe40000000000 */
[----:B------:R-:W-:-:S04]  /*45f0*/  USHF.R.U32.HI UR6, URZ, 0x5, UR6 ;  /* 0x00000005ff067899 */ /* 0x000fc80008011606 */
[----:B------:R-:W-:Y:S02]  /*4600*/  USHF.L.U32 UR8, UR8, UR6, URZ ;  /* 0x0000000608087299 */ /* 0x000fe400080006ff */
[----:B------:R-:W-:-:S04]  /*4610*/  USHF.L.U32 UR5, UR5, UR6, URZ ;  /* 0x0000000605057299 */ /* 0x000fc800080006ff */
[----:B-1----:R-:W-:-:S04]  /*4620*/  LOP3.LUT R0, R0, UR8, RZ, 0xc0, !PT ;  /* 0x0000000800007c12 */ /* 0x002fc8000f8ec0ff */
[----:B------:R-:W-:-:S13]  /*4630*/  ISETP.NE.AND P0, PT, R0, UR8, PT ;  /* 0x0000000800007c0c */ /* 0x000fda000bf05270 */
[----:B------:R-:W-:Y:S05]  /*4640*/  @P0 BRA `(.L_x_87) ;  /* 0x0000000000580947 */ /* 0x000fea0003800000 */
[----:B------:R-:W1:Y:S02]  /*4650*/  LDS R0, [UR4+0x18] ;  /* 0x00001804ff007984 */ /* 0x000e640008000800 */
[----:B-1----:R-:W-:-:S04]  /*4660*/  LOP3.LUT R0, R0, UR5, RZ, 0xc0, !PT ;  /* 0x0000000500007c12 */ /* 0x002fc8000f8ec0ff */
[----:B------:R-:W-:-:S13]  /*4670*/  ISETP.NE.AND P0, PT, R0, UR5, PT ;  /* 0x0000000500007c0c */ /* 0x000fda000bf05270 */
[----:B------:R-:W-:Y:S05]  /*4680*/  @P0 BRA `(.L_x_88) ;  /* 0x00000000003c0947 */ /* 0x000fea0003800000 */
[----:B------:R-:W1:Y:S01]  /*4690*/  S2R R2, SR_LANEID ;  /* 0x0000000000027919 */ /* 0x000e620000000000 */
[----:B------:R-:W-:Y:S01]  /*46a0*/  ULOP3.LUT UR8, URZ, UR8, URZ, 0x33, !UPT ;  /* 0x00000008ff087292 */ /* 0x000fe2000f8e33ff */
[----:B------:R-:W-:Y:S02]  /*46b0*/  VOTEU.ANY UR7, UPT, PT ;  /* 0x0000000000077886 */ /* 0x000fe400038e0100 */
[----:B------:R-:W-:-:S03]  /*46c0*/  UFLO.U32 UR7, UR7 ;  /* 0x00000007000772bd */ /* 0x000fc600080e0000 */
[----:B------:R-:W-:-:S04]  /*46d0*/  IMAD.U32 R0, RZ, RZ, UR8 ;  /* 0x00000008ff007e24 */ /* 0x000fc8000f8e00ff */
[----:B------:R2:W3:Y:S02]  /*46e0*/  REDUX UR6, R0 ;  /* 0x00000000000673c4 */ /* 0x0004e40000000000 */
[----:B------:R1:W-:Y:S02]  /*46f0*/  UTCATOMSWS.AND URZ, UR8 ;  /* 0x0000000800ff79e3 */ /* 0x0003e40008000000 */
[----:B-1----:R-:W-:Y:S02]  /*4700*/  ISETP.EQ.U32.AND P0, PT, R2, UR7, PT ;  /* 0x0000000702007c0c */ /* 0x002fe4000bf02070 */
[----:B--2---:R-:W-:Y:S02]  /*4710*/  LOP3.LUT R0, RZ, UR5, RZ, 0x33, !PT ;  /* 0x00000005ff007c12 */ /* 0x004fe4000f8e33ff */
[----:B---3--:R-:W-:Y:S02]  /*4720*/  MOV R2, UR6 ;  /* 0x0000000600027c02 */ /* 0x008fe40008000f00 */
[----:B------:R-:W1:Y:S07]  /*4730*/  REDUX UR5, R0 ;  /* 0x00000000000573c4 */ /* 0x000e6e0000000000 */
[----:B------:R2:W-:Y:S01]  /*4740*/  @P0 ATOMS.AND RZ, [UR4+0x14], R2 ;  /* 0x00001402ffff098c */ /* 0x0005e2000a800004 */
[----:B-1----:R-:W-:-:S05]  /*4750*/  IMAD.U32 R0, RZ, RZ, UR5 ;  /* 0x00000005ff007e24 */ /* 0x002fca000f8e00ff */
[----:B------:R2:W-:Y:S01]  /*4760*/  @P0 ATOMS.AND RZ, [UR4+0x18], R0 ;  /* 0x00001800ffff098c */ /* 0x0005e2000a800004 */
[----:B------:R-:W-:Y:S05]  /*4770*/  BRA `(.L_x_89) ;  /* 0x0000000000147947 */ /* 0x000fea0003800000 */
.L_x_88:
[----:B------:R-:W-:Y:S02]  /*4780*/  MOV R2, 0x47a0 ;  /* 0x000047a000027802 */ /* 0x000fe40000000f00 */
[----:B----45:R-:W-:Y:S05]  /*4790*/  CALL.REL.NOINC `($__internal_0_$__cuda_sm10x_tcgen05_guardrail_trap_col_being_dealloced_not_returned_by_alloc) ;  /* 0x0000004400947944 */ /* 0x030fea0003c00000 */
[----:B------:R-:W-:Y:S05]  /*47a0*/  BRA `(.L_x_89) ;  /* 0x0000000000087947 */ /* 0x000fea0003800000 */
.L_x_87:
[----:B------:R-:W-:Y:S02]  /*47b0*/  MOV R2, 0x47d0 ;  /* 0x000047d000027802 */ /* 0x000fe40000000f00 */
[----:B----45:R-:W-:Y:S05]  /*47c0*/  CALL.REL.NOINC `($__internal_2_$__cuda_sm10x_tcgen05_guardrail_trap_unallocated_columns_being_dealloced) ;  /* 0x0000004400a07944 */ /* 0x030fea0003c00000 */
.L_x_89:
[----:B------:R-:W-:Y:S01]  /*47d0*/  NOP ;  /* 0x0000000000007918 */ /* 0x000fe20000000000 */
[----:B------:R-:W-:Y:S05]  /*47e0*/  EXIT ;  /* 0x000000000000794d */ /* 0x000fea0003800000 */
.L_x_71:
[----:B------:R-:W-:-:S09]  /*47f0*/  UISETP.NE.OR UP2, UPT, UR8, 0x3, !UP2 ;  /* 0x000000030800788c */ /* 0x000fd2000d745670 */
[----:B------:R-:W-:Y:S05]  /*4800*/  BRA.U UP2, `(.L_x_90) ;  /* 0x0000000d02ac7547 */ /* 0x000fea000b800000 */
[----:B------:R-:W1:Y:S01]  /*4810*/  LDC R0, c[0x0][0xb30] ;  /* 0x0002cc00ff007b82 */ /* 0x000e620000000800 */
[----:B------:R-:W2:Y:S01]  /*4820*/  LDCU.64 UR8, c[0x0][0x888] ;  /* 0x00011100ff0877ac */ /* 0x000ea20008000a00 */
[----:B------:R-:W-:Y:S01]  /*4830*/  IMAD.MOV.U32 R32, RZ, RZ, 0x1 ;  /* 0x00000001ff207424 */ /* 0x000fe200078e00ff */
[----:B------:R-:W-:Y:S01]  /*4840*/  CS2R R28, SRZ ;  /* 0x00000000001c7805 */ /* 0x000fe2000001ff00 */
[----:B------:R-:W-:Y:S01]  /*4850*/  IMAD.MOV.U32 R25, RZ, RZ, 0x1000 ;  /* 0x00001000ff197424 */ /* 0x000fe200078e00ff */
[----:B------:R-:W4:Y:S03]  /*4860*/  LDCU.64 UR4, c[0x0][0x890] ;  /* 0x00011200ff0477ac */ /* 0x000f260008000a00 */
[----:B------:R-:W3:Y:S01]  /*4870*/  LDC R24, c[0x0][0x370] ;  /* 0x0000dc00ff187b82 */ /* 0x000ee20000000800 */
[----:B------:R-:W-:Y:S01]  /*4880*/  UMOV UR7, 0x400 ;  /* 0x0000040000077882 */ /* 0x000fe20000000000 */
[----:B------:R-:W-:-:S02]  /*4890*/  UPLOP3.LUT UP1, UPT, UPT, UPT, UPT, 0x40, 0x4 ;  /* 0x000000000004789c */ /* 0x000fc40003f2e870 */
[----:B------:R-:W-:Y:S01]  /*48a0*/  ULEA UR7, UR37, UR7, 0x18 ;  /* 0x0000000725077291 */ /* 0x000fe2000f8ec0ff */
[----:B------:R-:W-:-:S03]  /*48b0*/  UMOV UR13, URZ ;  /* 0x000000ff000d7c82 */ /* 0x000fc60008000000 */
[----:B------:R-:W3:Y:S01]  /*48c0*/  LDC R3, c[0x0][0xb0c] ;  /* 0x0002c300ff037b82 */ /* 0x000ee20000000800 */
[----:B--2---:R-:W-:Y:S02]  /*48d0*/  UISETP.NE.U32.AND UP3, UPT, UR8, URZ, UPT ;  /* 0x000000ff0800728c */ /* 0x004fe4000bf65070 */
[----:B----4-:R-:W-:-:S05]  /*48e0*/  UISETP.NE.U32.AND UP4, UPT, UR4, URZ, UPT ;  /* 0x000000ff0400728c */ /* 0x010fca000bf85070 */
[----:B------:R-:W2:Y:S01]  /*48f0*/  LDC R22, c[0x0][0xb20] ;  /* 0x0002c800ff167b82 */ /* 0x000ea20000000800 */
[----:B-1----:R-:W-:Y:S01]  /*4900*/  ISETP.NE.AND P1, PT, R0, 0x1, PT ;  /* 0x000000010000780c */ /* 0x002fe20003f25270 */
[----:B------:R-:W-:Y:S02]  /*4910*/  UISETP.NE.AND.EX UP3, UPT, UR9, URZ, UPT, UP3 ;  /* 0x000000ff0900728c */ /* 0x000fe4000bf65330 */
[----:B------:R-:W-:-:S04]  /*4920*/  UISETP.NE.AND.EX UP4, UPT, UR5, URZ, UPT, UP4 ;  /* 0x000000ff0500728c */ /* 0x000fc8000bf85340 */
[----:B------:R-:W1:Y:S08]  /*4930*/  LDC.64 R30, c[0x0][0x348] ;  /* 0x0000d200ff1e7b82 */ /* 0x000e700000000a00 */
[----:B------:R-:W4:Y:S08]  /*4940*/  LDC.64 R14, c[0x0][0xb10] ;  /* 0x0002c400ff0e7b82 */ /* 0x000f300000000a00 */
[----:B------:R-:W1:Y:S08]  /*4950*/  LDC.64 R6, c[0x0][0xb18] ;  /* 0x0002c600ff067b82 */ /* 0x000e700000000a00 */
[----:B------:R-:W1:Y:S08]  /*4960*/  LDC.64 R4, c[0x0][0xb28] ;  /* 0x0002ca00ff047b82 */ /* 0x000e700000000a00 */
[----:B--23--:R-:W1:Y:S02]  /*4970*/  LDC R23, c[0x0][0x374] ;  /* 0x0000dd00ff177b82 */ /* 0x00ce640000000800 */
.L_x_99:
[C---:B------:R-:W-:Y:S02]  /*4980*/  LEA R0, R29.reuse, UR7, 0x3 ;  /* 0x000000071d007c11 */ /* 0x040fe4000f8e18ff */
[----:B------:R-:W-:Y:S02]  /*4990*/  SHF.L.U32 R2, R28, 0x1f, RZ ;  /* 0x0000001f1c027819 */ /* 0x000fe400000006ff */
[----:B------:R-:W-:Y:S02]  /*49a0*/  LEA R16, R29, UR7, 0x4 ;  /* 0x000000071d107c11 */ /* 0x000fe4000f8e20ff */
[----:B--2---:R-:W2:Y:S02]  /*49b0*/  SYNCS.PHASECHK.TRANS64.TRYWAIT P0, [R0+URZ+0x1e0], R2 ;  /* 0x0001e002000075a7 */ /* 0x004ea400080011ff */
[----:B--2---:R-:W-:Y:S05]  /*49c0*/  @!P0 BRA `(.L_x_91) ;  /* 0x00000040002c8947 */ /* 0x004fea0003800000 */
.L_x_209:
[----:B------:R-:W-:Y:S01]  /*49d0*/  ISETP.GE.AND P0, PT, R26, 0x1, PT ;  /* 0x000000011a00780c */ /* 0x000fe20003f06270 */
[----:B------:R-:W3:Y:S01]  /*49e0*/  LDS.128 R16, [R16+0x270] ;  /* 0x0002700010107984 */ /* 0x000ee20000000c00 */
[----:B--2---:R-:W-:Y:S01]  /*49f0*/  VIADD R0, R0, 0x1f0 ;  /* 0x000001f000007836 */ /* 0x004fe20000000000 */
[----:B------:R-:W-:Y:S01]  /*4a00*/  @!PT LDS RZ, [RZ] ;  /* 0x00000000fffff984 */ /* 0x000fe20000000800 */
[----:B------:R-:W-:Y:S01]  /*4a10*/  @!PT LDS RZ, [RZ] ;  /* 0x00000000fffff984 */ /* 0x000fe20000000800 */
[----:B------:R-:W-:Y:S01]  /*4a20*/  @!PT LDS RZ, [RZ] ;  /* 0x00000000fffff984 */ /* 0x000fe20000000800 */
[----:B------:R-:W-:Y:S01]  /*4a30*/  @!PT LDS RZ, [RZ] ;  /* 0x00000000fffff984 */ /* 0x000fe20000000800 */
[----:B------:R2:W-:Y:S06]  /*4a40*/  MEMBAR.ALL.CTA ;  /* 0x0000000000007992 */ /* 0x0005ec0000008000 */
[----:B--2---:R-:W2:Y:S01]  /*4a50*/  FENCE.VIEW.ASYNC.S ;  /* 0x00000000000073c6 */ /* 0x004ea20000000000 */
[----:B------:R-:W-:Y:S04]  /*4a60*/  PRMT R0, RZ, 0x654, R0 ;  /* 0x00000654ff007816 */ /* 0x000fe80000000000 */
[----:B--2---:R2:W-:Y:S01]  /*4a70*/  SYNCS.ARRIVE.TRANS64.RED.A1T0 RZ, [R0+URZ], RZ ;  /* 0x000000ff00ff79a7 */ /* 0x0045e200081004ff */
[----:B---3--:R-:W-:Y:S11]  /*4a80*/  LOP3.LUT P3, RZ, R18, 0x1, RZ, 0xc0, !PT ;  /* 0x0000000112ff7812 */ /* 0x008ff6000786c0ff */
[----:B------:R-:W-:Y:S02]  /*4a90*/  @!UPT UIADD3 URZ, UPT, UPT, URZ, URZ, URZ ;  /* 0x000000fffffff290 */ /* 0x000fe4000fffe0ff */
[----:B------:R-:W-:Y:S02]  /*4aa0*/  @P3 MOV R11, R16 ;  /* 0x00000010000b3202 */ /* 0x000fe40000000f00 */
[----:B------:R-:W-:Y:S01]  /*4ab0*/  @P3 LOP3.LUT R10, R17, 0xffff, RZ, 0xc0, !PT ;  /* 0x0000ffff110a3812 */ /* 0x000fe200078ec0ff */
[----:B--2---:R-:W-:Y:S06]  /*4ac0*/  @!P0 BRA `(.L_x_92) ;  /* 0x0000000000a48947 */ /* 0x004fec0003800000 */
[-C--:B-1----:R-:W-:Y:S01]  /*4ad0*/  IMAD.HI.U32 R0, R23, R7.reuse, RZ ;  /* 0x0000000717007227 */ /* 0x082fe200078e00ff */
[----:B------:R-:W-:Y:S02]  /*4ae0*/  ISETP.NE.AND P0, PT, R6, 0x1, PT ;  /* 0x000000010600780c */ /* 0x000fe40003f05270 */
[----:B------:R-:W-:Y:S01]  /*4af0*/  ISETP.NE.AND P2, PT, R26, 0x1, PT ;  /* 0x000000011a00780c */ /* 0x000fe20003f45270 */
[----:B----4-:R-:W-:Y:S01]  /*4b00*/  IMAD.HI.U32 R9, R24, R14, RZ ;  /* 0x0000000e18097227 */ /* 0x010fe200078e00ff */
[----:B------:R-:W-:Y:S02]  /*4b10*/  SHF.R.U32.HI R0, RZ, R22, R0 ;  /* 0x00000016ff007219 */ /* 0x000fe40000011600 */
[----:B------:R-:W-:Y:S01]  /*4b20*/  ISETP.NE.AND P4, PT, R3, 0x1, PT ;  /* 0x000000010300780c */ /* 0x000fe20003f85270 */
[----:B------:R-:W-:Y:S01]  /*4b30*/  IMAD.HI.U32 R13, R10, R7, RZ ;  /* 0x000000070a0d7227 */ /* 0x000fe200078e00ff */
[----:B------:R-:W-:Y:S02]  /*4b40*/  SHF.R.U32.HI R9, RZ, R15, R9 ;  /* 0x0000000fff097219 */ /* 0x000fe40000011609 */
[----:B------:R-:W-:Y:S01]  /*4b50*/  SEL R0, R23, R0, !P0 ;  /* 0x0000000017007207 */ /* 0x000fe20004000000 */
[----:B------:R-:W-:Y:S01]  /*4b60*/  IMAD.HI.U32 R12, R11, R14, RZ ;  /* 0x0000000e0b0c7227 */ /* 0x000fe200078e00ff */
[----:B------:R-:W-:Y:S03]  /*4b70*/  SEL R9, R24, R9, !P4 ;  /* 0x0000000918097207 */ /* 0x000fe60006000000 */
[-C--:B------:R-:W-:Y:S01]  /*4b80*/  IMAD.HI.U32 R8, R0, R4.reuse, RZ ;  /* 0x0000000400087227 */ /* 0x080fe200078e00ff */
[----:B------:R-:W-:Y:S03]  /*4b90*/  SHF.R.U32.HI R12, RZ, R15, R12 ;  /* 0x0000000fff0c7219 */ /* 0x000fe6000001160c */
[----:B------:R-:W-:Y:S01]  /*4ba0*/  IMAD.HI.U32 R2, R9, R4, RZ ;  /* 0x0000000409027227 */ /* 0x000fe200078e00ff */
[-C--:B------:R-:W-:Y:S02]  /*4bb0*/  @P2 SHF.R.U32.HI R0, RZ, R5.reuse, R8 ;  /* 0x00000005ff002219 */ /* 0x080fe40000011608 */
[----:B------:R-:W-:Y:S02]  /*4bc0*/  SHF.R.U32.HI R8, RZ, R22, R13 ;  /* 0x00000016ff087219 */ /* 0x000fe4000001160d */
[----:B------:R-:W-:Y:S01]  /*4bd0*/  @P2 SHF.R.U32.HI R9, RZ, R5, R2 ;  /* 0x00000005ff092219 */ /* 0x000fe20000011602 */
[----:B------:R-:W-:Y:S01]  /*4be0*/  IMAD R0, R26, R0, RZ ;  /* 0x000000001a007224 */ /* 0x000fe200078e02ff */
[----:B------:R-:W-:Y:S02]  /*4bf0*/  SEL R8, R10, R8, !P0 ;  /* 0x000000080a087207 */ /* 0x000fe40004000000 */
[----:B------:R-:W-:Y:S01]  /*4c00*/  SEL R2, R11, R12, !P4 ;  /* 0x0000000c0b027207 */ /* 0x000fe20006000000 */
[----:B------:R-:W-:Y:S01]  /*4c10*/  IMAD R12, R26, R9, RZ ;  /* 0x000000091a0c7224 */ /* 0x000fe200078e02ff */
[C---:B------:R-:W-:Y:S01]  /*4c20*/  ISETP.GE.AND P0, PT, R8.reuse, R0, PT ;  /* 0x000000000800720c */ /* 0x040fe20003f06270 */
[----:B------:R-:W-:Y:S03]  /*4c30*/  IMAD.HI.U32 R0, R8, R4, RZ ;  /* 0x0000000408007227 */ /* 0x000fe600078e00ff */
[----:B------:R-:W-:Y:S02]  /*4c40*/  ISETP.GE.OR P0, PT, R2, R12, P0 ;  /* 0x0000000c0200720c */ /* 0x000fe40000706670 */
[-C--:B------:R-:W-:Y:S04]  /*4c50*/  SHF.R.U32.HI R0, RZ, R5.reuse, R0 ;  /* 0x00000005ff007219 */ /* 0x080fe80000011600 */
[----:B------:R-:W-:Y:S05]  /*4c60*/  SEL R13, R8, R0, !P2 ;  /* 0x00000000080d7207 */ /* 0x000fea0005000000 */
[----:B------:R-:W-:Y:S02]  /*4c70*/  IMAD.MOV R12, RZ, RZ, -R13 ;  /* 0x000000ffff0c7224 */ /* 0x000fe400078e0a0d */
[----:B------:R-:W-:Y:S04]  /*4c80*/  @!P0 IMAD.HI.U32 R0, R2, R4, RZ ;  /* 0x0000000402008227 */ /* 0x000fe800078e00ff */
[----:B------:R-:W-:Y:S01]  /*4c90*/  IMAD R12, R26, R12, R8 ;  /* 0x0000000c1a0c7224 */ /* 0x000fe200078e0208 */
[----:B------:R-:W-:Y:S04]  /*4ca0*/  @!P0 SHF.R.U32.HI R0, RZ, R5, R0 ;  /* 0x00000005ff008219 */ /* 0x000fe80000011600 */
[----:B------:R-:W-:Y:S04]  /*4cb0*/  @!P0 SEL R0, R2, R0, !P2 ;  /* 0x0000000002008207 */ /* 0x000fe80005000000 */
[----:B------:R-:W-:Y:S01]  /*4cc0*/  @!P0 IADD3 R13, PT, PT, R13, -R0, RZ ;  /* 0x800000000d0d8210 */ /* 0x000fe20007ffe0ff */
[----:B------:R-:W-:Y:S01]  /*4cd0*/  @!P0 IMAD R0, R9, R12, R0 ;  /* 0x0000000c09008224 */ /* 0x000fe200078e0200 */
[----:B------:R-:W-:Y:S01]  /*4ce0*/  IADD3 R9, PT, PT, -R8, RZ, RZ ;  /* 0x000000ff08097210 */ /* 0x000fe20007ffe1ff */
[--C-:B------:R-:W-:Y:S02]  /*4cf0*/  IMAD.MOV R12, RZ, RZ, -R2.reuse ;  /* 0x000000ffff0c7224 */ /* 0x100fe400078e0a02 */
[----:B------:R-:W-:Y:S02]  /*4d00*/  @!P0 IMAD R8, R13, R26, R2 ;  /* 0x0000001a0d088224 */ /* 0x000fe400078e0202 */
[----:B------:R-:W-:Y:S02]  /*4d10*/  @!P0 IMAD.MOV.U32 R2, RZ, RZ, R0 ;  /* 0x000000ffff028224 */ /* 0x000fe400078e0000 */
[----:B------:R-:W-:Y:S02]  /*4d20*/  IMAD R11, R3, R12, R11 ;  /* 0x0000000c030b7224 */ /* 0x000fe400078e020b */
[----:B------:R-:W-:Y:S02]  /*4d30*/  IMAD R10, R6, R9, R10 ;  /* 0x00000009060a7224 */ /* 0x000fe400078e020a */
[----:B------:R-:W-:Y:S02]  /*4d40*/  IMAD R11, R2, R3, R11 ;  /* 0x00000003020b7224 */ /* 0x000fe400078e020b */
[----:B------:R-:W-:Y:S02]  /*4d50*/  IMAD R10, R8, R6, R10 ;  /* 0x00000006080a7224 */ /* 0x000fe400078e020a */
.L_x_92:
[----:B------:R-:W-:Y:S05]  /*4d60*/  BRA.U UP1, `(.L_x_93) ;  /* 0x0000000101107547 */ /* 0x000fea000b800000 */
[----:B------:R-:W-:Y:S04]  /*4d70*/  MOV R2, UR6 ;  /* 0x0000000600027c02 */ /* 0x000fe80008000f00 */
[----:B------:R-:W-:Y:S04]  /*4d80*/  SHF.L.U32 R2, R2, 0x1f, RZ ;  /* 0x0000001f02027819 */ /* 0x000fe800000006ff */
[----:B------:R-:W2:Y:S02]  /*4d90*/  SYNCS.PHASECHK.TRANS64.TRYWAIT P0, [UR7+0x1d8], R2 ;  /* 0x0001d802ff0075a7 */ /* 0x000ea40008001107 */
[----:B--2---:R-:W-:Y:S05]  /*4da0*/  @!P0 BRA `(.L_x_94) ;  /* 0x0000003c00488947 */ /* 0x004fea0003800000 */
.L_x_93:
[----:B------:R-:W-:Y:S02]  /*4db0*/  R2UR UR11, R21 ;  /* 0x00000000150b72ca */ /* 0x000fe400000e0000 */
[----:B------:R-:W-:Y:S02]  /*4dc0*/  R2UR UR10, R20 ;  /* 0x00000000140a72ca */ /* 0x000fe400000e0000 */
[----:B------:R-:W-:Y:S04]  /*4dd0*/  ISETP.NE.U32.AND P2, PT, RZ, UR4, PT ;  /* 0x00000004ff007c0c */ /* 0x000fe8000bf45070 */
[----:B------:R-:W-:Y:S05]  /*4de0*/  ISETP.NE.AND.EX P2, PT, RZ, UR5, PT, P2 ;  /* 0x00000005ff007c0c */ /* 0x000fea000bf45320 */
[----:B------:R-:W-:Y:S02]  /*4df0*/  USHF.L.U32 UR11, UR11, 0x6, URZ ;  /* 0x000000060b0b7899 */ /* 0x000fe400080006ff */
[----:B------:R-:W-:Y:S01]  /*4e00*/  USHF.L.U32 UR10, UR10, 0x6, URZ ;  /* 0x000000060a0a7899 */ /* 0x000fe200080006ff */
[----:B------:R-:W-:Y:S11]  /*4e10*/  BRA.U !UP4, `(.L_x_95) ;  /* 0x000000010c347547 */ /* 0x000ff6000b800000 */
[----:B------:R-:W-:Y:S01]  /*4e20*/  UPLOP3.LUT UP0, UPT, UPT, UPT, UP3, 0x80, 0x8 ;  /* 0x000000000008789c */ /* 0x000fe20003f0f030 */
[----:B--2---:R-:W-:Y:S02]  /*4e30*/  HFMA2 R0, -RZ, RZ, 0, 5.9604644775390625e-08 ;  /* 0x00000001ff007431 */ /* 0x004fe400000001ff */
[----:B------:R-:W-:Y:S03]  /*4e40*/  IMAD.MOV.U32 R60, RZ, RZ, 0x1 ;  /* 0x00000001ff3c7424 */ /* 0x000fe600078e00ff */
[----:B------:R-:W-:Y:S05]  /*4e50*/  PLOP3.LUT P0, PT, PT, PT, UP0, 0x80, 0x8 ;  /* 0x000000000008781c */ /* 0x000fea0003f0f008 */
[----:B------:R-:W2:Y:S01]  /*4e60*/  @UP0 LDCU.64 UR14, c[0x0][0x888] ;  /* 0x00011100ff0e07ac */ /* 0x000ea20008000a00 */
[----:B------:R-:W-:Y:S07]  /*4e70*/  @UP0 UIMAD UR8, UR36, UR4, URZ ;  /* 0x00000004240802a4 */ /* 0x000fee000f8e02ff */
[----:B------:R-:W-:Y:S01]  /*4e80*/  @!P0 PRMT R60, R0, 0x7610, R60 ;  /* 0x00007610003c8816 */ /* 0x000fe2000000003c */
[----:B--2---:R-:W-:Y:S03]  /*4e90*/  @UP0 UIMAD.WIDE UR14, UR8, 0x4, UR14 ;  /* 0x00000004080e08a5 */ /* 0x004fe6000f8e020e */
[----:B------:R-:W2:Y:S03]  /*4ea0*/  @!UP0 LDCU UR8, c[0x0][0x880] ;  /* 0x00011000ff0887ac */ /* 0x000ea60008000800 */
[----:B------:R-:W-:Y:S01]  /*4eb0*/  IMAD.U32 R8, RZ, RZ, UR14 ;  /* 0x0000000eff087e24 */ /* 0x000fe2000f8e00ff */
[----:B------:R-:W-:Y:S05]  /*4ec0*/  MOV R9, UR15 ;  /* 0x0000000f00097c02 */ /* 0x000fea0008000f00 */
[----:B-----5:R3:W5:Y:S02]  /*4ed0*/  @P0 LDG.E R35, desc[UR46][R8.64] ;  /* 0x0000002e08230981 */ /* 0x020764000c1e1900 */
[----:B--23--:R-:W-:Y:S07]  /*4ee0*/  @!P0 IMAD.U32 R35, RZ, RZ, UR8 ;  /* 0x00000008ff238e24 */ /* 0x00cfee000f8e00ff */
.L_x_95:
[----:B-----5:R-:W-:Y:S01]  /*4ef0*/  @!P2 FSETP.EQ.AND P0, PT, R35, RZ, PT ;  /* 0x000000ff2300a20b */ /* 0x020fe20003f02000 */
[----:B------:R-:W-:Y:S01]  /*4f00*/  @!UPT UIADD3 URZ, UPT, UPT, URZ, URZ, URZ ;  /* 0x000000fffffff290 */ /* 0x000fe2000fffe0ff */
[----:B------:R-:W-:Y:S11]  /*4f10*/  @!P2 BRA `(.L_x_96) ;  /* 0x000000000014a947 */ /* 0x000ff60003800000 */
[----:B------:R-:W-:Y:S02]  /*4f20*/  LOP3.LUT P2, RZ, R60, 0xff, RZ, 0xc0, !PT ;  /* 0x000000ff3cff7812 */ /* 0x000fe4000784c0ff */
[----:B------:R-:W-:Y:S04]  /*4f30*/  PLOP3.LUT P0, PT, PT, PT, UP0, 0x80, 0x8 ;  /* 0x000000000008781c */ /* 0x000fe80003f0f008 */
[----:B------:R-:W-:Y:S07]  /*4f40*/  PLOP3.LUT P0, PT, P0, PT, PT, 0x8, 0x80 ;  /* 0x000000000080781c */ /* 0x000fee000070e170 */
[----:B------:R-:W-:Y:S11]  /*4f50*/  @P2 FSETP.EQ.AND P0, PT, R35, RZ, PT ;  /* 0x000000ff2300220b */ /* 0x000ff60003f02000 */
[----:B------:R-:W-:Y:S02]  /*4f60*/  @!UPT UIADD3 URZ, UPT, UPT, URZ, URZ, URZ ;  /* 0x000000fffffff290 */ /* 0x000fe4000fffe0ff */
.L_x_96:
[----:B------:R-:W-:Y:S01]  /*4f70*/  ULEA UR15, UR13, UR7, 0x3 ;  /* 0x000000070d0f7291 */ /* 0x000fe2000f8e18ff */
[----:B------:R-:W-:Y:S02]  /*4f80*/  SHF.L.U32 R9, R32, 0x1f, RZ ;  /* 0x0000001f20097819 */ /* 0x000fe400000006ff */
[----:B------:R-:W-:Y:S04]  /*4f90*/  ELECT P4, URZ, PT ;  /* 0x0000000000ff782f */ /* 0x000fe80003880000 */
[----:B------:R-:W-:Y:S02]  /*4fa0*/  PLOP3.LUT P4, PT, P0, P4, PT, 0xf2, 0x2f ;  /* 0x00000000002f781c */ /* 0x000fe40000789e72 */
[----:B------:R-:W3:Y:S11]  /*4fb0*/  SYNCS.PHASECHK.TRANS64.TRYWAIT P2, [UR15+0x1b8], R9 ;  /* 0x0001b809ff0075a7 */ /* 0x000ef6000804110f */
[----:B-1----:R-:W-:Y:S05]  /*4fc0*/  @!P4 IADD3 R8, P0, PT, R30, 0x580, RZ ;  /* 0x000005801e08c810 */ /* 0x002fea0007f1e0ff */
[----:B--2---:R-:W-:Y:S01]  /*4fd0*/  @!P4 IMAD.X R2, RZ, RZ, R31, P0 ;  /* 0x000000ffff02c224 */ /* 0x004fe200000e061f */
[----:B---3--:R-:W-:Y:S07]  /*4fe0*/  @!P2 BRA `(.L_x_97) ;  /* 0x0000003800d0a947 */ /* 0x008fee0003800000 */
.L_x_212:
[----:B------:R-:W2:Y:S01]  /*4ff0*/  LDC.64 R12, c[0x0][0xb18] ;  /* 0x0002c600ff0c7b82 */ /* 0x000ea20000000a00 */
[----:B------:R-:W-:Y:S01]  /*5000*/  @!P4 R2UR UR8, R2 ;  /* 0x000000000208c2ca */ /* 0x000fe200000e0000 */
[----:B------:R-:W-:Y:S01]  /*5010*/  VOTEU.ALL UP2, P4 ;  /* 0x0000000000ff7886 */ /* 0x000fe20002040000 */
[----:B------:R-:W-:Y:S01]  /*5020*/  @!P4 R2UR UR9, R8 ;  /* 0x000000000809c2ca */ /* 0x000fe200000e0000 */
[----:B------:R-:W-:Y:S01]  /*5030*/  VOTEU.ALL UP1, P4 ;  /* 0x0000000000ff7886 */ /* 0x000fe20002020000 */
[----:B-1----:R-:W-:Y:S03]  /*5040*/  @!P4 IMAD.MOV.U32 R0, RZ, RZ, 0x1000 ;  /* 0x00001000ff00c424 */ /* 0x002fe600078e00ff */
[----:B------:R-:W1:Y:S01]  /*5050*/  @!P1 LDC R2, c[0x0][0xb0c] ;  /* 0x0002c300ff029b82 */ /* 0x000e620000000800 */
[----:B------:R-:W-:Y:S01]  /*5060*/  UMOV UR20, 0x0 ;  /* 0x0000000000147882 */ /* 0x000fe20000000000 */
[----:B------:R-:W-:Y:S01]  /*5070*/  UMOV UR21, 0x10000000 ;  /* 0x1000000000157882 */ /* 0x000fe20000000000 */
[----:B------:R-:W-:Y:S01]  /*5080*/  UMOV UR12, UR36 ;  /* 0x00000024000c7c82 */ /* 0x000fe20008000000 */
[----:B------:R-:W-:Y:S01]  /*5090*/  UIADD3 UR14, UPT, UPT, UR13, 0x1, URZ ;  /* 0x000000010d0e7890 */ /* 0x000fe2000fffe0ff */
[----:B------:R-:W-:Y:S01]  /*50a0*/  @P3 SHF.R.U32.HI R27, RZ, 0x10, R17 ;  /* 0x00000010ff1b3819 */ /* 0x000fe20000011611 */
[----:B------:R-:W-:Y:S02]  /*50b0*/  VIADD R29, R29, 0x1 ;  /* 0x000000011d1d7836 */ /* 0x000fe40000000000 */
[----:B------:R-:W-:Y:S01]  /*50c0*/  IMAD.U32 R9, RZ, RZ, UR8 ;  /* 0x00000008ff097e24 */ /* 0x000fe2000f8e00ff */
[----:B------:R-:W-:Y:S01]  /*50d0*/  @!UP2 ULEA UR8, UR13, UR7, 0xc ;  /* 0x000000070d08a291 */ /* 0x000fe2000f8e60ff */
[----:B------:R-:W-:Y:S01]  /*50e0*/  IMAD.U32 R8, RZ, RZ, UR9 ;  /* 0x00000009ff087e24 */ /* 0x000fe2000f8e00ff */
[----:B------:R-:W-:Y:S02]  /*50f0*/  UIADD3 UR9, UPT, UPT, UR15, 0x1a0, URZ ;  /* 0x000001a00f097890 */ /* 0x000fe4000fffe0ff */
[----:B------:R-:W-:Y:S01]  /*5100*/  @!P4 R2UR UR19, R9 ;  /* 0x000000000913c2ca */ /* 0x000fe200000e0000 */
[----:B------:R-:W-:Y:S01]  /*5110*/  @!UP2 UIADD3 UR8, UPT, UPT, UR8, 0x400, URZ ;  /* 0x000004000808a890 */ /* 0x000fe2000fffe0ff */
[----:B------:R-:W-:Y:S01]  /*5120*/  @!P4 R2UR UR18, R8 ;  /* 0x000000000812c2ca */ /* 0x000fe200000e0000 */
[----:B------:R-:W-:Y:S01]  /*5130*/  UISETP.NE.AND UP5, UPT, UR14, 0x3, UPT ;  /* 0x000000030e00788c */ /* 0x000fe2000bfa5270 */
[----:B------:R-:W3:Y:S01]  /*5140*/  LDC.64 R8, c[0x0][0xb10] ;  /* 0x0002c400ff087b82 */ /* 0x000ee20000000a00 */
[----:B------:R-:W-:Y:S02]  /*5150*/  UPRMT UR16, UR37, 0x654, UR9 ;  /* 0x0000065425107896 */ /* 0x000fe40008000009 */
[----:B------:R-:W-:Y:S02]  /*5160*/  USEL UR17, URZ, 0x1, UP5 ;  /* 0x00000001ff117887 */ /* 0x000fe4000a800000 */
[----:B------:R-:W-:Y:S04]  /*5170*/  USEL UR14, UR14, URZ, UP5 ;  /* 0x000000ff0e0e7287 */ /* 0x000fe8000a800000 */
[----:B------:R-:W-:Y:S01]  /*5180*/  ULEA UR13, UR14, UR7, 0x3 ;  /* 0x000000070e0d7291 */ /* 0x000fe2000f8e18ff */
[----:B------:R-:W-:Y:S01]  /*5190*/  LOP3.LUT R32, R32, UR17, RZ, 0x3c, !PT ;  /* 0x0000001120207c12 */ /* 0x000fe2000f8e3cff */
[----:B------:R1:W-:Y:S01]  /*51a0*/  @!UP1 UTMALDG.3D [UR8], [UR18], desc[UR20] ;  /* 0x00001408120095b4 */ /* 0x0003e20008011000 */
[----:B------:R5:W-:Y:S02]  /*51b0*/  @!P4 SYNCS.ARRIVE.TRANS64.RED.A0TR RZ, [UR15+0x1a0], R0 ;  /* 0x0001a000ffffc9a7 */ /* 0x000be4000830040f */
[----:B------:R-:W-:Y:S01]  /*51c0*/  SHF.L.U32 R20, R32, 0x1f, RZ ;  /* 0x0000001f20147819 */ /* 0x000fe200000006ff */
[C---:B---3--:R-:W-:Y:S01]  /*51d0*/  @!P1 IMAD.HI.U32 R8, R11.reuse, R8, RZ ;  /* 0x000000080b089227 */ /* 0x048fe200078e00ff */
[----:B--2---:R-:W-:Y:S02]  /*51e0*/  @!P1 ISETP.NE.AND P0, PT, R12, 0x1, PT ;  /* 0x000000010c00980c */ /* 0x004fe40003f05270 */
[----:B-1----:R-:W-:Y:S01]  /*51f0*/  @!P1 ISETP.NE.AND P2, PT, R2, 0x1, PT ;  /* 0x000000010200980c */ /* 0x002fe20003f45270 */
[----:B------:R-:W-:Y:S01]  /*5200*/  SYNCS.ARRIVE.TRANS64.RED.A1T0 RZ, [UR16], RZ ;  /* 0x000000ffffff79a7 */ /* 0x000fe20008100410 */
[C---:B------:R-:W-:Y:S01]  /*5210*/  @!P1 IMAD.HI.U32 R13, R10.reuse, R13, RZ ;  /* 0x0000000d0a0d9227 */ /* 0x040fe200078e00ff */
[----:B------:R-:W-:Y:S04]  /*5220*/  @!P1 SHF.R.U32.HI R8, RZ, R9, R8 ;  /* 0x00000009ff089219 */ /* 0x000fe80000011608 */
[----:B------:R-:W-:Y:S01]  /*5230*/  @!P1 SEL R8, R11, R8, !P2 ;  /* 0x000000080b089207 */ /* 0x000fe20005000000 */
[----:B------:R-:W1:Y:S01]  /*5240*/  SYNCS.PHASECHK.TRANS64.TRYWAIT P5, [UR13+0x1b8], R20 ;  /* 0x0001b814ff0075a7 */ /* 0x000e6200080a110d */
[----:B-----5:R-:W2:Y:S02]  /*5250*/  @!P1 LDC R0, c[0x0][0xb20] ;  /* 0x0002c800ff009b82 */ /* 0x020ea40000000800 */
[----:B--2---:R-:W-:Y:S04]  /*5260*/  @!P1 SHF.R.U32.HI R0, RZ, R0, R13 ;  /* 0x00000000ff009219 */ /* 0x004fe8000001160d */
[----:B------:R-:W-:Y:S05]  /*5270*/  @!P1 SEL R9, R10, R0, !P0 ;  /* 0x000000000a099207 */ /* 0x000fea0004000000 */
[----:B------:R-:W-:Y:S02]  /*5280*/  @!P1 IMAD.IADD R0, R9, 0x1, -R8 ;  /* 0x0000000109009824 */ /* 0x000fe400078e0a08 */
[----:B------:R-:W-:Y:S02]  /*5290*/  @!P1 IMAD.IADD R8, R8, 0x1, -R9 ;  /* 0x0000000108089824 */ /* 0x000fe400078e0a09 */
[----:B------:R-:W-:Y:S02]  /*52a0*/  @!P1 IMAD R11, R0, R2, R11 ;  /* 0x00000002000b9224 */ /* 0x000fe400078e020b */
[----:B------:R-:W-:Y:S01]  /*52b0*/  @!P1 IMAD R10, R8, R12, R10 ;  /* 0x0000000c080a9224 */ /* 0x000fe200078e020a */
[----:B-1----:R-:W-:Y:S06]  /*52c0*/  @!P5 BRA `(.L_x_98) ;  /* 0x000000380030d947 */ /* 0x002fec0003800000 */
.L_x_214:
[----:B------:R-:W-:Y:S01]  /*52d0*/  @!P4 IADD3 R2, P0, PT, R30, 0x580, RZ ;  /* 0x000005801e02c810 */ /* 0x000fe20007f1e0ff */
[----:B------:R-:W-:Y:S01]  /*52e0*/  UMOV UR18, 0x0 ;  /* 0x0000000000127882 */ /* 0x000fe20000000000 */
[----:B------:R-:W-:Y:S01]  /*52f0*/  UMOV UR19, 0x10000000 ;  /* 0x1000000000137882 */ /* 0x000fe20000000000 */
[----:B------:R-:W-:Y:S01]  /*5300*/  VOTEU.ALL UP1, P4 ;  /* 0x0000000000ff7886 */ /* 0x000fe20002020000 */
[----:B------:R-:W-:Y:S01]  /*5310*/  @!P4 R2UR UR9, R2 ;  /* 0x000000000209c2ca */ /* 0x000fe200000e0000 */
[----:B-1----:R-:W-:Y:S01]  /*5320*/  @!P4 IMAD.X R0, RZ, RZ, R31, P0 ;  /* 0x000000ffff00c224 */ /* 0x002fe200000e061f */
[----:B------:R-:W-:Y:S01]  /*5330*/  UMOV UR12, UR36 ;  /* 0x00000024000c7c82 */ /* 0x000fe20008000000 */
[----:B------:R-:W-:Y:S01]  /*5340*/  @P3 R2UR UR36, R27 ;  /* 0x000000001b2432ca */ /* 0x000fe200000e0000 */
[----:B------:R-:W-:Y:S01]  /*5350*/  @!UP1 ULEA UR15, UR14, UR7, 0xc ;  /* 0x000000070e0f9291 */ /* 0x000fe2000f8e60ff */
[----:B------:R-:W-:Y:S01]  /*5360*/  ISETP.NE.AND P0, PT, R29, 0x2, PT ;  /* 0x000000021d00780c */ /* 0x000fe20003f05270 */
[----:B------:R-:W-:Y:S01]  /*5370*/  @!UP1 UIADD3 UR10, UPT, UPT, UR10, 0x20, URZ ;  /* 0x000000200a0a9890 */ /* 0x000fe2000fffe0ff */
[----:B------:R-:W-:Y:S01]  /*5380*/  @!P4 R2UR UR8, R0 ;  /* 0x000000000008c2ca */ /* 0x000fe200000e0000 */
[----:B------:R-:W-:Y:S01]  /*5390*/  IMAD.IADD R20, R10, 0x1, R58 ;  /* 0x000000010a147824 */ /* 0x000fe200078e023a */
[----:B------:R-:W-:Y:S01]  /*53a0*/  SEL R0, RZ, 0x1, P0 ;  /* 0x00000001ff007807 */ /* 0x000fe20000000000 */
[----:B------:R-:W-:Y:S01]  /*53b0*/  IMAD.IADD R21, R11, 0x1, R59 ;  /* 0x000000010b157824 */ /* 0x000fe200078e023b */
[----:B------:R-:W-:Y:S02]  /*53c0*/  SEL R29, R29, RZ, P0 ;  /* 0x000000ff1d1d7207 */ /* 0x000fe40000000000 */
[----:B------:R-:W-:Y:S01]  /*53d0*/  IMAD.U32 R8, RZ, RZ, UR9 ;  /* 0x00000009ff087e24 */ /* 0x000fe2000f8e00ff */
[----:B------:R-:W-:Y:S01]  /*53e0*/  UIADD3 UR9, UPT, UPT, UR13, 0x1a0, URZ ;  /* 0x000001a00d097890 */ /* 0x000fe2000fffe0ff */
[----:B------:R-:W-:Y:S03]  /*53f0*/  LOP3.LUT R28, R28, R0, RZ, 0x3c, !PT ;  /* 0x000000001c1c7212 */ /* 0x000fe600078e3cff */
[----:B------:R-:W-:Y:S02]  /*5400*/  @!P4 R2UR UR16, R8 ;  /* 0x000000000810c2ca */ /* 0x000fe400000e0000 */
[----:B------:R-:W-:Y:S01]  /*5410*/  IMAD.U32 R9, RZ, RZ, UR8 ;  /* 0x00000008ff097e24 */ /* 0x000fe2000f8e00ff */
[----:B------:R-:W-:Y:S01]  /*5420*/  @!UP1 UIADD3 UR8, UPT, UPT, UR15, 0x400, URZ ;  /* 0x000004000f089890 */ /* 0x000fe2000fffe0ff */
[----:B------:R-:W-:Y:S01]  /*5430*/  VOTEU.ALL UP1, P4 ;  /* 0x0000000000ff7886 */ /* 0x000fe20002020000 */
[----:B------:R-:W-:Y:S02]  /*5440*/  UPRMT UR15, UR37, 0x654, UR9 ;  /* 0x00000654250f7896 */ /* 0x000fe40008000009 */
[----:B------:R-:W-:Y:S11]  /*5450*/  @!P4 R2UR UR17, R9 ;  /* 0x000000000911c2ca */ /* 0x000ff600000e0000 */
[----:B------:R-:W-:Y:S02]  /*5460*/  @!UPT UIADD3 URZ, UPT, UPT, URZ, URZ, URZ ;  /* 0x000000fffffff290 */ /* 0x000fe4000fffe0ff */
[----:B------:R2:W-:Y:S01]  /*5470*/  @!UP1 UTMALDG.3D [UR8], [UR16], desc[UR18] ;  /* 0x00001208100095b4 */ /* 0x0005e20008011000 */
[----:B------:R2:W-:Y:S01]  /*5480*/  @!P4 SYNCS.ARRIVE.TRANS64.RED.A0TR RZ, [UR13+0x1a0], R25 ;  /* 0x0001a019ffffc9a7 */ /* 0x0005e2000830040d */
[----:B------:R-:W-:Y:S04]  /*5490*/  UIADD3 UR13, UPT, UPT, UR14, 0x1, URZ ;  /* 0x000000010e0d7890 */ /* 0x000fe8000fffe0ff */
[----:B------:R-:W-:Y:S04]  /*54a0*/  UISETP.NE.AND UP1, UPT, UR13, 0x3, UPT ;  /* 0x000000030d00788c */ /* 0x000fe8000bf25270 */
[----:B------:R-:W-:Y:S02]  /*54b0*/  USEL UR14, URZ, 0x1, UP1 ;  /* 0x00000001ff0e7887 */ /* 0x000fe40008800000 */
[----:B------:R-:W-:Y:S02]  /*54c0*/  USEL UR13, UR13, URZ, UP1 ;  /* 0x000000ff0d0d7287 */ /* 0x000fe40008800000 */
[----:B------:R-:W-:Y:S02]  /*54d0*/  UPLOP3.LUT UP1, UPT, UPT, UPT, UPT, 0x80, 0x8 ;  /* 0x000000000008789c */ /* 0x000fe40003f2f070 */
[----:B------:R-:W-:Y:S01]  /*54e0*/  LOP3.LUT R32, R32, UR14, RZ, 0x3c, !PT ;  /* 0x0000000e20207c12 */ /* 0x000fe2000f8e3cff */
[----:B------:R-:W-:Y:S01]  /*54f0*/  SYNCS.ARRIVE.TRANS64.RED.A1T0 RZ, [UR15], RZ ;  /* 0x000000ffffff79a7 */ /* 0x000fe2000810040f */
[----:B------:R-:W-:Y:S07]  /*5500*/  @P3 BRA `(.L_x_99) ;  /* 0xfffffff4001c3947 */ /* 0x000fee000383ffff */
[----:B------:R-:W-:Y:S01]  /*5510*/  UIADD3 UR7, UPT, UPT, UR7, 0x1b8, URZ ;  /* 0x000001b807077890 */ /* 0x000fe2000fffe0ff */
[----:B------:R-:W-:-:S03]  /*5520*/  SHF.L.U32 R2, R32, 0x1f, RZ ;  /* 0x0000001f20027819 */ /* 0x000fc600000006ff */
[----:B------:R-:W-:-:S09]  /*5530*/  ULEA UR4, UR13, UR7, 0x3 ;  /* 0x000000070d047291 */ /* 0x000fd2000f8e18ff */
[----:B------:R-:W1:Y:S02]  /*5540*/  SYNCS.PHASECHK.TRANS64.TRYWAIT P0, [UR4], R2 ;  /* 0x00000002ff0075a7 */ /* 0x000e640008001104 */
[----:B-1----:R-:W-:Y:S05]  /*5550*/  @!P0 BRA `(.L_x_100) ;  /* 0x0000003400a48947 */ /* 0x002fea0003800000 */
.L_x_216:
        /* <DEDUP_REMOVED lines=9> */
.L_x_218:
[----:B------:R-:W-:-:S04]  /*55f0*/  UIADD3 UR5, UPT, UPT, UR5, 0x1, URZ ;  /* 0x0000000105057890 */ /* 0x000fc8000fffe0ff */
[----:B------:R-:W-:-:S04]  /*5600*/  UISETP.NE.AND UP0, UPT, UR5, 0x3, UPT ;  /* 0x000000030500788c */ /* 0x000fc8000bf05270 */
[----:B------:R-:W-:Y:S02]  /*5610*/  USEL UR4, URZ, 0x1, UP0 ;  /* 0x00000001ff047887 */ /* 0x000fe40008000000 */
[----:B------:R-:W-:-:S04]  /*5620*/  USEL UR5, UR5, URZ, UP0 ;  /* 0x000000ff05057287 */ /* 0x000fc80008000000 */
[----:B------:R-:W-:Y:S01]  /*5630*/  ULEA UR5, UR5, UR7, 0x3 ;  /* 0x0000000705057291 */ /* 0x000fe2000f8e18ff */
[----:B-1----:R-:W-:-:S04]  /*5640*/  LOP3.LUT R2, R32, UR4, RZ, 0x3c, !PT ;  /* 0x0000000420027c12 */ /* 0x002fc8000f8e3cff */
[----:B------:R-:W-:Y:S01]  /*5650*/  SHF.L.U32 R2, R2, 0x1f, RZ ;  /* 0x0000001f02027819 */ /* 0x000fe200000006ff */
[----:B------:R-:W-:-:S07]  /*5660*/  IMAD.U32 R0, RZ, RZ, UR5 ;  /* 0x00000005ff007e24 */ /* 0x000fce000f8e00ff */
.L_x_102:
[----:B-1----:R1:W3:Y:S02]  /*5670*/  SYNCS.PHASECHK.TRANS64.TRYWAIT P0, [R0+URZ], R2 ;  /* 0x00000002000075a7 */ /* 0x0022e400080011ff */
[----:B---3--:R-:W-:Y:S05]  /*5680*/  @!P0 NANOSLEEP.SYNCS 0x989680 ;  /* 0x009896800000895d */ /* 0x008fea0003900000 */
[----:B------:R-:W3:Y:S02]  /*5690*/  @!P0 SYNCS.PHASECHK.TRANS64 P0, [R0+URZ], R2 ;  /* 0x00000002000085a7 */ /* 0x000ee400080010ff */
[----:B--23--:R-:W-:Y:S05]  /*56a0*/  @P0 EXIT ;  /* 0x000000000000094d */ /* 0x00cfea0003800000 */
[----:B------:R-:W-:Y:S05]  /*56b0*/  BRA `(.L_x_102) ;  /* 0xfffffffc00ec7947 */ /* 0x000fea000383ffff */
.L_x_90:
[----:B------:R-:W-:-:S06]  /*56c0*/  UISETP.GE.AND UP1, UPT, UR8, 0x4, UPT ;  /* 0x000000040800788c */ /* 0x000fcc000bf26270 */
[----:B------:R-:W-:-:S13]  /*56d0*/  PLOP3.LUT P0, PT, PT, PT, UP1, 0x80, 0x8 ;  /* 0x000000000008781c */ /* 0x000fda0003f0f018 */
[----:B------:R-:W-:Y:S05]  /*56e0*/  @!P0 EXIT ;  /* 0x000000000000894d */ /* 0x000fea0003800000 */
[----:B------:R-:W-:Y:S01]  /*56f0*/  BAR.SYNC.DEFER_BLOCKING 0x6, 0xa0 ;  /* 0x0182800000007b1d */ /* 0x000fe20000010000 */
[C---:B------:R-:W-:Y:S01]  /*5700*/  IMAD.SHL.U32 R3, R70.reuse, 0x20, RZ ;  /* 0x0000002046037824 */ /* 0x040fe200078e00ff */
[C---:B------:R-:W-:Y:S01]  /*5710*/  LOP3.LUT P0, RZ, R70.reuse, 0x4, RZ, 0xc0, !PT ;  /* 0x0000000446ff7812 */ /* 0x040fe2000780c0ff */
[C---:B------:R-:W-:Y:S02]  /*5720*/  IMAD.SHL.U32 R64, R70.reuse, 0x10, RZ ;  /* 0x0000001046407824 */ /* 0x040fe400078e00ff */
[C---:B------:R-:W-:Y:S01]  /*5730*/  IMAD.SHL.U32 R2, R70.reuse, 0x4, RZ ;  /* 0x0000000446027824 */ /* 0x040fe200078e00ff */
[----:B------:R-:W-:Y:S02]  /*5740*/  UMOV UR48, 0x400 ;  /* 0x0000040000307882 */ /* 0x000fe40000000000 */
[----:B------:R-:W1:Y:S01]  /*5750*/  LDC R63, c[0x0][0x370] ;  /* 0x0000dc00ff3f7b82 */ /* 0x000e620000000800 */
[----:B------:R-:W-:Y:S01]  /*5760*/  ULEA UR48, UR37, UR48, 0x18 ;  /* 0x0000003025307291 */ /* 0x000fe2000f8ec0ff */
[----:B------:R-:W-:Y:S01]  /*5770*/  LOP3.LUT R4, R3, 0xc0, RZ, 0xc0, !PT ;  /* 0x000000c003047812 */ /* 0x000fe200078ec0ff */
[----:B------:R-:W-:Y:S01]  /*5780*/  IMAD.U32 R32, R70, 0x10000, RZ ;  /* 0x0001000046207824 */ /* 0x000fe200078e00ff */
[----:B------:R-:W-:Y:S01]  /*5790*/  LOP3.LUT R64, R64, 0x600, RZ, 0xc0, !PT ;  /* 0x0000060040407812 */ /* 0x000fe200078ec0ff */
[----:B------:R-:W-:Y:S01]  /*57a0*/  IMAD.MOV.U32 R69, RZ, RZ, 0x10 ;  /* 0x00000010ff457424 */ /* 0x000fe200078e00ff */
[----:B------:R-:W-:Y:S01]  /*57b0*/  LOP3.LUT R2, R4, 0x18, R2, 0xf8, !PT ;  /* 0x0000001804027812 */ /* 0x000fe200078ef802 */
[----:B------:R-:W-:Y:S01]  /*57c0*/  IMAD.MOV.U32 R31, RZ, RZ, RZ ;  /* 0x000000ffff1f7224 */ /* 0x000fe200078e00ff */
[----:B------:R-:W2:Y:S01]  /*57d0*/  LDC R28, c[0x0][0xb0c] ;  /* 0x0002c300ff1c7b82 */ /* 0x000ea20000000800 */
[----:B------:R-:W-:Y:S01]  /*57e0*/  SHF.R.U32.HI R4, RZ, 0x1, R70 ;  /* 0x00000001ff047819 */ /* 0x000fe20000011646 */
[----:B------:R-:W-:Y:S01]  /*57f0*/  IMAD.MOV.U32 R68, RZ, RZ, RZ ;  /* 0x000000ffff447224 */ /* 0x000fe200078e00ff */
[--C-:B------:R-:W-:Y:S01]  /*5800*/  LOP3.LUT R64, R64, 0x20, R3.reuse, 0xf8, !PT ;  /* 0x0000002040407812 */ /* 0x100fe200078ef803 */
[----:B------:R-:W-:Y:S01]  /*5810*/  IMAD.MOV.U32 R73, RZ, RZ, RZ ;  /* 0x000000ffff497224 */ /* 0x000fe200078e00ff */
[----:B------:R-:W-:Y:S01]  /*5820*/  LOP3.LUT R32, R32, 0x600000, RZ, 0xc0, !PT ;  /* 0x0060000020207812 */ /* 0x000fe200078ec0ff */
[----:B------:R-:W-:Y:S01]  /*5830*/  IMAD.MOV.U32 R67, RZ, RZ, RZ ;  /* 0x000000ffff437224 */ /* 0x000fe200078e00ff */
[----:B------:R-:W-:Y:S01]  /*5840*/  LOP3.LUT R2, R2, 0x8, R4, 0x78, !PT ;  /* 0x0000000802027812 */ /* 0x000fe200078e7804 */
[----:B------:R-:W4:Y:S01]  /*5850*/  LDC R61, c[0x0][0xb20] ;  /* 0x0002c800ff3d7b82 */ /* 0x000f220000000800 */
[----:B------:R-:W3:Y:S01]  /*5860*/  LDS R0, [UR48+0x290] ;  /* 0x00029030ff007984 */ /* 0x000ee20008000800 */
[----:B------:R-:W-:Y:S01]  /*5870*/  LOP3.LUT R64, R64, 0x100, R3, 0xf8, !PT ;  /* 0x0000010040407812 */ /* 0x000fe200078ef803 */
[----:B------:R-:W1:Y:S01]  /*5880*/  LDCU.64 UR54, c[0x0][0x348] ;  /* 0x00006900ff3677ac */ /* 0x000e620008000a00 */
[----:B------:R-:W-:-:S02]  /*5890*/  LOP3.LUT R70, R70, 0x60, RZ, 0xc0, !PT ;  /* 0x0000006046467812 */ /* 0x000fc400078ec0ff */
[----:B------:R-:W-:Y:S01]  /*58a0*/  LOP3.LUT R64, R64, R2, RZ, 0xfc, !PT ;  /* 0x0000000240407212 */ /* 0x000fe200078efcff */
[----:B------:R-:W1:Y:S01]  /*58b0*/  LDCU.64 UR38, c[0x0][0x888] ;  /* 0x00011100ff2677ac */ /* 0x000e620008000a00 */
[----:B------:R-:W1:Y:S01]  /*58c0*/  LDC R27, c[0x0][0xb30] ;  /* 0x0002cc00ff1b7b82 */ /* 0x000e620000000800 */
[----:B------:R-:W-:Y:S01]  /*58d0*/  SEL R69, R69, 0xfffffff0, !P0 ;  /* 0xfffffff045457807 */ /* 0x000fe20004000000 */
[----:B------:R-:W1:Y:S01]  /*58e0*/  LDCU.64 UR44, c[0x0][0x890] ;  /* 0x00011200ff2c77ac */ /* 0x000e620008000a00 */
[----:B------:R-:W-:-:S05]  /*58f0*/  UMOV UR51, 0x1 ;  /* 0x0000000100337882 */ /* 0x000fca0000000000 */
[----:B------:R-:W1:Y:S01]  /*5900*/  LDC.64 R56, c[0x0][0xb10] ;  /* 0x0002c400ff387b82 */ /* 0x000e620000000a00 */
[----:B------:R-:W-:Y:S01]  /*5910*/  UMOV UR56, URZ ;  /* 0x000000ff00387c82 */ /* 0x000fe20008000000 */
[----:B------:R-:W-:Y:S01]  /*5920*/  UIADD3 UR52, UPT, UPT, UR48, 0x400, URZ ;  /* 0x0000040030347890 */ /* 0x000fe2000fffe0ff */
[----:B------:R-:W-:Y:S01]  /*5930*/  UMOV UR50, URZ ;  /* 0x000000ff00327c82 */ /* 0x000fe20008000000 */
[----:B------:R-:W-:-:S04]  /*5940*/  UMOV UR49, URZ ;  /* 0x000000ff00317c82 */ /* 0x000fc80008000000 */
[----:B------:R-:W1:Y:S08]  /*5950*/  LDC.64 R24, c[0x0][0xb18] ;  /* 0x0002c600ff187b82 */ /* 0x000e700000000a00 */
[----:B------:R-:W1:Y:S08]  /*5960*/  LDC.64 R22, c[0x0][0xb28] ;  /* 0x0002ca00ff167b82 */ /* 0x000e700000000a00 */
[----:B------:R-:W1:Y:S01]  /*5970*/  LDC.64 R54, c[0x0][0x8b0] ;  /* 0x00022c00ff367b82 */ /* 0x000e620000000a00 */
[----:B---3--:R-:W-:-:S07]  /*5980*/  IMAD.IADD R32, R0, 0x1, R32 ;  /* 0x0000000100207824 */ /* 0x008fce00078e0220 */
[----:B------:R-:W3:Y:S08]  /*5990*/  LDC.64 R52, c[0x0][0x8a8] ;  /* 0x00022a00ff347b82 */ /* 0x000ef00000000a00 */
[----:B--2-4-:R-:W1:Y:S02]  /*59a0*/  LDC R62, c[0x0][0x374] ;  /* 0x0000dd00ff3e7b82 */ /* 0x014e640000000800 */
.L_x_133:
[----:B------:R-:W-:Y:S02]  /*59b0*/  LEA R0, R73, UR48, 0x3 ;  /* 0x0000003049007c11 */ /* 0x000fe4000f8e18ff */
[----:B------:R-:W-:Y:S02]  /*59c0*/  SHF.L.U32 R2, R67, 0x1f, RZ ;  /* 0x0000001f43027819 */ /* 0x000fe400000006ff */
[----:B-1----:R-:W-:Y:S02]  /*59d0*/  LEA R16, R73, UR48, 0x4 ;  /* 0x0000003049107c11 */ /* 0x002fe4000f8e20ff */
[----:B------:R-:W2:Y:S02]  /*59e0*/  SYNCS.PHASECHK.TRANS64.TRYWAIT P0, [R0+URZ+0x1e0], R2 ;  /* 0x0001e002000075a7 */ /* 0x000ea400080011ff */
[----:B--2---:R-:W-:Y:S05]  /*59f0*/  @!P0 BRA `(.L_x_103) ;  /* 0x0000003000ac8947 */ /* 0x004fea0003800000 */
.L_x_219:
[----:B------:R-:W4:Y:S01]  /*5a00*/  LDC.64 R10, c[0x0][0xb10] ;  /* 0x0002c400ff0a7b82 */ /* 0x000f220000000a00 */
[----:B------:R-:W3:Y:S01]  /*5a10*/  LDS.128 R16, [R16+0x270] ;  /* 0x0002700010107984 */ /* 0x000ee20000000c00 */
[----:B-1----:R-:W-:Y:S01]  /*5a20*/  ISETP.NE.AND P1, PT, R27, 0x1, PT ;  /* 0x000000011b00780c */ /* 0x002fe20003f25270 */
[----:B--2---:R-:W-:Y:S01]  /*5a30*/  VIADD R0, R0, 0x1f0 ;  /* 0x000001f000007836 */ /* 0x004fe20000000000 */
[----:B------:R-:W-:Y:S04]  /*5a40*/  ISETP.GE.AND P0, PT, R26, 0x1, PT ;  /* 0x000000011a00780c */ /* 0x000fe80003f06270 */
[----:B------:R-:W1:Y:S01]  /*5a50*/  LDC.64 R8, c[0x0][0xb18] ;  /* 0x0002c600ff087b82 */ /* 0x000e620000000a00 */
[----:B------:R-:W-:Y:S01]  /*5a60*/  PRMT R0, RZ, 0x654, R0 ;  /* 0x00000654ff007816 */ /* 0x000fe20000000000 */
[----:B------:R-:W-:Y:S01]  /*5a70*/  @!PT LDS RZ, [RZ] ;  /* 0x00000000fffff984 */ /* 0x000fe20000000800 */
[----:B------:R-:W-:Y:S01]  /*5a80*/  @!PT LDS RZ, [RZ] ;  /* 0x00000000fffff984 */ /* 0x000fe20000000800 */
[----:B------:R-:W-:Y:S01]  /*5a90*/  @!PT LDS RZ, [RZ] ;  /* 0x00000000fffff984 */ /* 0x000fe20000000800 */
[----:B------:R-:W-:Y:S01]  /*5aa0*/  @!PT LDS RZ, [RZ] ;  /* 0x00000000fffff984 */ /* 0x000fe20000000800 */
[----:B------:R2:W-:Y:S06]  /*5ab0*/  MEMBAR.ALL.CTA ;  /* 0x0000000000007992 */ /* 0x0005ec0000008000 */
[----:B--2---:R-:W2:Y:S01]  /*5ac0*/  FENCE.VIEW.ASYNC.S ;  /* 0x00000000000073c6 */ /* 0x004ea20000000000 */
[----:B------:R-:W1:Y:S08]  /*5ad0*/  @!P1 LDC R12, c[0x0][0xb20] ;  /* 0x0002c800ff0c9b82 */ /* 0x000e700000000800 */
[----:B------:R-:W1:Y:S01]  /*5ae0*/  @!P1 LDC R7, c[0x0][0xb0c] ;  /* 0x0002c300ff079b82 */ /* 0x000e620000000800 */
[----:B--2---:R2:W-:Y:S01]  /*5af0*/  SYNCS.ARRIVE.TRANS64.RED.A1T0 RZ, [R0+URZ], RZ ;  /* 0x000000ff00ff79a7 */ /* 0x0045e200081004ff */
[----:B---3--:R-:W-:Y:S04]  /*5b00*/  LOP3.LUT P4, RZ, R18, 0x1, RZ, 0xc0, !PT ;  /* 0x0000000112ff7812 */ /* 0x008fe8000788c0ff */
[----:B------:R-:W-:Y:S09]  /*5b10*/  P2R R71, PR, RZ, 0x10 ;  /* 0x00000010ff477803 */ /* 0x000ff20000000000 */
[----:B------:R-:W-:Y:S02]  /*5b20*/  @P4 MOV R30, R16 ;  /* 0x00000010001e4202 */ /* 0x000fe40000000f00 */
[----:B------:R-:W-:Y:S01]  /*5b30*/  @P4 LOP3.LUT R29, R17, 0xffff, RZ, 0xc0, !PT ;  /* 0x0000ffff111d4812 */ /* 0x000fe200078ec0ff */
[----:B--2-4-:R-:W-:Y:S06]  /*5b40*/  @!P0 BRA `(.L_x_104) ;  /* 0x0000000000a48947 */ /* 0x014fec0003800000 */
[----:B------:R-:W-:Y:S01]  /*5b50*/  IMAD.HI.U32 R0, R62, R25, RZ ;  /* 0x000000193e007227 */ /* 0x000fe200078e00ff */
[----:B------:R-:W-:Y:S02]  /*5b60*/  ISETP.NE.AND P0, PT, R24, 0x1, PT ;  /* 0x000000011800780c */ /* 0x000fe40003f05270 */
[----:B------:R-:W-:Y:S01]  /*5b70*/  ISETP.NE.AND P2, PT, R26, 0x1, PT ;  /* 0x000000011a00780c */ /* 0x000fe20003f45270 */
[----:B------:R-:W-:Y:S01]  /*5b80*/  IMAD.HI.U32 R4, R63, R56, RZ ;  /* 0x000000383f047227 */ /* 0x000fe200078e00ff */
[----:B------:R-:W-:Y:S02]  /*5b90*/  SHF.R.U32.HI R0, RZ, R61, R0 ;  /* 0x0000003dff007219 */ /* 0x000fe40000011600 */
[----:B------:R-:W-:Y:S01]  /*5ba0*/  ISETP.NE.AND P3, PT, R28, 0x1, PT ;  /* 0x000000011c00780c */ /* 0x000fe20003f65270 */
[----:B------:R-:W-:Y:S01]  /*5bb0*/  IMAD.HI.U32 R6, R29, R25, RZ ;  /* 0x000000191d067227 */ /* 0x000fe200078e00ff */
[-C--:B------:R-:W-:Y:S02]  /*5bc0*/  SHF.R.U32.HI R4, RZ, R57.reuse, R4 ;  /* 0x00000039ff047219 */ /* 0x080fe40000011604 */
[----:B------:R-:W-:Y:S01]  /*5bd0*/  SEL R0, R62, R0, !P0 ;  /* 0x000000003e007207 */ /* 0x000fe20004000000 */
[----:B------:R-:W-:Y:S01]  /*5be0*/  IMAD.HI.U32 R5, R30, R56, RZ ;  /* 0x000000381e057227 */ /* 0x000fe200078e00ff */
[----:B------:R-:W-:Y:S03]  /*5bf0*/  SEL R4, R63, R4, !P3 ;  /* 0x000000043f047207 */ /* 0x000fe60005800000 */
[-C--:B------:R-:W-:Y:S01]  /*5c00*/  IMAD.HI.U32 R3, R0, R22.reuse, RZ ;  /* 0x0000001600037227 */ /* 0x080fe200078e00ff */
[----:B------:R-:W-:Y:S03]  /*5c10*/  SHF.R.U32.HI R5, RZ, R57, R5 ;  /* 0x00000039ff057219 */ /* 0x000fe60000011605 */
[----:B------:R-:W-:Y:S01]  /*5c20*/  IMAD.HI.U32 R2, R4, R22, RZ ;  /* 0x0000001604027227 */ /* 0x000fe200078e00ff */
[----:B------:R-:W-:Y:S02]  /*5c30*/  @P2 SHF.R.U32.HI R0, RZ, R23, R3 ;  /* 0x00000017ff002219 */ /* 0x000fe40000011603 */
[----:B------:R-:W-:Y:S02]  /*5c40*/  SHF.R.U32.HI R3, RZ, R61, R6 ;  /* 0x0000003dff037219 */ /* 0x000fe40000011606 */
[----:B------:R-:W-:Y:S01]  /*5c50*/  @P2 SHF.R.U32.HI R4, RZ, R23, R2 ;  /* 0x00000017ff042219 */ /* 0x000fe20000011602 */
[----:B------:R-:W-:Y:S01]  /*5c60*/  IMAD R0, R26, R0, RZ ;  /* 0x000000001a007224 */ /* 0x000fe200078e02ff */
[----:B------:R-:W-:Y:S02]  /*5c70*/  SEL R3, R29, R3, !P0 ;  /* 0x000000031d037207 */ /* 0x000fe40004000000 */
[----:B------:R-:W-:Y:S01]  /*5c80*/  SEL R2, R30, R5, !P3 ;  /* 0x000000051e027207 */ /* 0x000fe20005800000 */
[----:B------:R-:W-:Y:S01]  /*5c90*/  IMAD R5, R26, R4, RZ ;  /* 0x000000041a057224 */ /* 0x000fe200078e02ff */
[C---:B------:R-:W-:Y:S01]  /*5ca0*/  ISETP.GE.AND P0, PT, R3.reuse, R0, PT ;  /* 0x000000000300720c */ /* 0x040fe20003f06270 */
[C---:B------:R-:W-:Y:S03]  /*5cb0*/  IMAD.HI.U32 R0, R3.reuse, R22, RZ ;  /* 0x0000001603007227 */ /* 0x040fe600078e00ff */
[C---:B------:R-:W-:Y:S02]  /*5cc0*/  ISETP.GE.OR P0, PT, R2.reuse, R5, P0 ;  /* 0x000000050200720c */ /* 0x040fe40000706670 */
[----:B------:R-:W-:Y:S04]  /*5cd0*/  SHF.R.U32.HI R0, RZ, R23, R0 ;  /* 0x00000017ff007219 */ /* 0x000fe80000011600 */
[C---:B------:R-:W-:Y:S05]  /*5ce0*/  SEL R6, R3.reuse, R0, !P2 ;  /* 0x0000000003067207 */ /* 0x040fea0005000000 */
        /* <DEDUP_REMOVED lines=14> */
[----:B------:R-:W-:Y:S07]  /*5dd0*/  IMAD R29, R3, R24, R29 ;  /* 0x00000018031d7224 */ /* 0x000fee00078e021d */
.L_x_104:
[----:B-1----:R-:W-:Y:S01]  /*5de0*/  @!P1 ISETP.NE.AND P0, PT, R8, 0x1, PT ;  /* 0x000000010800980c */ /* 0x002fe20003f05270 */
[----:B------:R-:W-:Y:S01]  /*5df0*/  @!P1 IMAD.HI.U32 R0, R30, R10, RZ ;  /* 0x0000000a1e009227 */ /* 0x000fe200078e00ff */
[----:B------:R-:W-:Y:S01]  /*5e00*/  @!P1 ISETP.NE.AND P2, PT, R7, 0x1, PT ;  /* 0x000000010700980c */ /* 0x000fe20003f45270 */
[----:B------:R-:W-:Y:S01]  /*5e10*/  ULOP3.LUT UP0, URZ, UR52, 0x1b0, URZ, 0xc0, !UPT ;  /* 0x000001b034ff7892 */ /* 0x000fe2000f80c0ff */
[----:B------:R-:W-:Y:S01]  /*5e20*/  R2UR UR42, R21 ;  /* 0x00000000152a72ca */ /* 0x000fe200000e0000 */
[----:B------:R-:W-:Y:S01]  /*5e30*/  @!P1 IMAD.HI.U32 R2, R29, R9, RZ ;  /* 0x000000091d029227 */ /* 0x000fe200078e00ff */
[----:B------:R-:W-:Y:S02]  /*5e40*/  @!P1 SHF.R.U32.HI R0, RZ, R11, R0 ;  /* 0x0000000bff009219 */ /* 0x000fe40000011600 */
[----:B------:R-:W-:Y:S01]  /*5e50*/  R2UR UR41, R20 ;  /* 0x00000000142972ca */ /* 0x000fe200000e0000 */
[----:B------:R-:W-:Y:S01]  /*5e60*/  VIADD R73, R73, 0x1 ;  /* 0x0000000149497836 */ /* 0x000fe20000000000 */
[----:B------:R-:W-:Y:S02]  /*5e70*/  @!P1 SHF.R.U32.HI R2, RZ, R12, R2 ;  /* 0x0000000cff029219 */ /* 0x000fe40000011602 */
[----:B------:R-:W-:Y:S02]  /*5e80*/  @!P1 SEL R3, R30, R0, !P2 ;  /* 0x000000001e039207 */ /* 0x000fe40005000000 */
[----:B------:R-:W-:Y:S02]  /*5e90*/  @!P1 SEL R2, R29, R2, !P0 ;  /* 0x000000021d029207 */ /* 0x000fe40004000000 */
[----:B------:R-:W-:Y:S01]  /*5ea0*/  @P4 SHF.R.U32.HI R66, RZ, 0x10, R17 ;  /* 0x00000010ff424819 */ /* 0x000fe20000011611 */
[----:B------:R-:W-:Y:S02]  /*5eb0*/  USHF.L.U32 UR42, UR42, 0x6, URZ ;  /* 0x000000062a2a7899 */ /* 0x000fe400080006ff */
[----:B------:R-:W-:Y:S02]  /*5ec0*/  @!P1 IMAD.IADD R0, R2, 0x1, -R3 ;  /* 0x0000000102009824 */ /* 0x000fe400078e0a03 */
[----:B------:R-:W-:Y:S01]  /*5ed0*/  @!P1 IMAD.IADD R2, R3, 0x1, -R2 ;  /* 0x0000000103029824 */ /* 0x000fe200078e0a02 */
[----:B------:R-:W-:Y:S01]  /*5ee0*/  USHF.L.U32 UR41, UR41, 0x6, URZ ;  /* 0x0000000629297899 */ /* 0x000fe200080006ff */
[----:B------:R-:W-:Y:S02]  /*5ef0*/  @!P1 IMAD R30, R0, R7, R30 ;  /* 0x00000007001e9224 */ /* 0x000fe400078e021e */
[----:B------:R-:W-:Y:S01]  /*5f00*/  @!P1 IMAD R29, R2, R8, R29 ;  /* 0x00000008021d9224 */ /* 0x000fe200078e021d */
[----:B------:R-:W-:Y:S08]  /*5f10*/  BRA.U !UP0, `(.L_x_105) ;  /* 0x00000001087c7547 */ /* 0x000ff0000b800000 */
[----:B------:R-:W1:Y:S01]  /*5f20*/  LDCU.64 UR8, c[0x4][0x80] ;  /* 0x01001000ff0877ac */ /* 0x000e620008000a00 */
[----:B------:R-:W-:Y:S01]  /*5f30*/  MOV R2, 0x0 ;  /* 0x0000000000027802 */ /* 0x000fe20000000f00 */
[----:B------:R-:W-:Y:S02]  /*5f40*/  HFMA2 R12, -RZ, RZ, 0, 5.9604644775390625e-08 ;  /* 0x00000001ff0c7431 */ /* 0x000fe400000001ff */
[----:B------:R-:W-:Y:S01]  /*5f50*/  IMAD.MOV.U32 R8, RZ, RZ, 0x70 ;  /* 0x00000070ff087424 */ /* 0x000fe200078e00ff */
[----:B------:R2:W3:Y:S01]  /*5f60*/  LDC.64 R14, c[0x4][R2] ;  /* 0x01000000020e7b82 */ /* 0x0004e20000000a00 */
[----:B------:R-:W4:Y:S01]  /*5f70*/  LDCU.64 UR6, c[0x4][0x88] ;  /* 0x01001100ff0677ac */ /* 0x000f220008000a00 */
[----:B------:R-:W-:Y:S01]  /*5f80*/  IMAD.MOV.U32 R13, RZ, RZ, RZ ;  /* 0x000000ffff0d7224 */ /* 0x000fe200078e00ff */
[----:B------:R-:W2:Y:S01]  /*5f90*/  LDCU.64 UR4, c[0x4][0x8] ;  /* 0x01000100ff0477ac */ /* 0x000ea20008000a00 */
[----:B-1----:R-:W-:Y:S01]  /*5fa0*/  MOV R5, UR9 ;  /* 0x0000000900057c02 */ /* 0x002fe20008000f00 */
[----:B------:R-:W-:Y:S01]  /*5fb0*/  IMAD.U32 R4, RZ, RZ, UR8 ;  /* 0x00000008ff047e24 */ /* 0x000fe2000f8e00ff */
[----:B----4-:R-:W-:Y:S01]  /*5fc0*/  MOV R7, UR7 ;  /* 0x0000000700077c02 */ /* 0x010fe20008000f00 */
[----:B------:R-:W-:Y:S01]  /*5fd0*/  IMAD.U32 R6, RZ, RZ, UR6 ;  /* 0x00000006ff067e24 */ /* 0x000fe2000f8e00ff */
[----:B--2---:R-:W-:Y:S01]  /*5fe0*/  MOV R11, UR5 ;  /* 0x00000005000b7c02 */ /* 0x004fe20008000f00 */
[----:B------:R-:W-:Y:S02]  /*5ff0*/  IMAD.U32 R10, RZ, RZ, UR4 ;  /* 0x00000004ff0a7e24 */ /* 0x000fe4000f8e00ff */
[----:B------:R-:W-:Y:S07]  /*6000*/  LEPC R20, `(.L_x_106) ;  /* 0x000000001014794e */ /* 0x000fee0000000000 */
[----:B---3-5:R-:W-:Y:S05]  /*6010*/  CALL.ABS.NOINC R14 ;  /* 0x000000000e007343 */ /* 0x028fea0003c00000 */
.L_x_106:
[----:B------:R-:W1:Y:S01]  /*6020*/  LDCU.64 UR8, c[0x4][0x80] ;  /* 0x01001000ff0877ac */ /* 0x000e620008000a00 */
[----:B------:R-:W2:Y:S01]  /*6030*/  LDC.64 R2, c[0x4][R2] ;  /* 0x0100000002027b82 */ /* 0x000ea20000000a00 */
[----:B------:R-:W-:Y:S02]  /*6040*/  HFMA2 R12, -RZ, RZ, 0, 5.9604644775390625e-08 ;  /* 0x00000001ff0c7431 */ /* 0x000fe400000001ff */
[----:B------:R-:W-:Y:S02]  /*6050*/  IMAD.MOV.U32 R8, RZ, RZ, 0x70 ;  /* 0x00000070ff087424 */ /* 0x000fe400078e00ff */
[----:B------:R-:W-:Y:S01]  /*6060*/  IMAD.MOV.U32 R13, RZ, RZ, RZ ;  /* 0x000000ffff0d7224 */ /* 0x000fe200078e00ff */
[----:B------:R-:W3:Y:S01]  /*6070*/  LDCU.64 UR6, c[0x4][0x88] ;  /* 0x01001100ff0677ac */ /* 0x000ee20008000a00 */
[----:B------:R-:W4:Y:S01]  /*6080*/  LDCU.64 UR4, c[0x4][0x8] ;  /* 0x01000100ff0477ac */ /* 0x000f220008000a00 */
[----:B-1----:R-:W-:Y:S02]  /*6090*/  MOV R4, UR8 ;  /* 0x0000000800047c02 */ /* 0x002fe40008000f00 */
[----:B------:R-:W-:Y:S02]  /*60a0*/  MOV R5, UR9 ;  /* 0x0000000900057c02 */ /* 0x000fe40008000f00 */
[----:B---3--:R-:W-:Y:S01]  /*60b0*/  MOV R7, UR7 ;  /* 0x0000000700077c02 */ /* 0x008fe20008000f00 */
[----:B------:R-:W-:Y:S01]  /*60c0*/  IMAD.U32 R6, RZ, RZ, UR6 ;  /* 0x00000006ff067e24 */ /* 0x000fe2000f8e00ff */
[----:B----4-:R-:W-:Y:S01]  /*60d0*/  MOV R11, UR5 ;  /* 0x00000005000b7c02 */ /* 0x010fe20008000f00 */
[----:B------:R-:W-:Y:S02]  /*60e0*/  IMAD.U32 R10, RZ, RZ, UR4 ;  /* 0x00000004ff0a7e24 */ /* 0x000fe4000f8e00ff */
[----:B------:R-:W-:Y:S07]  /*60f0*/  LEPC R20, `(.L_x_105) ;  /* 0x000000001014794e */ /* 0x000fee0000000000 */
[----:B--2---:R-:W-:Y:S05]  /*6100*/  CALL.ABS.NOINC R2 ;  /* 0x0000000002007343 */ /* 0x004fea0003c00000 */
.L_x_105:
[----:B------:R-:W-:Y:S01]  /*6110*/  ISETP.NE.U32.AND P4, PT, R54, RZ, PT ;  /* 0x000000ff3600720c */ /* 0x000fe20003f85070 */
[----:B------:R-:W-:Y:S01]  /*6120*/  UISETP.NE.AND UP2, UPT, UR53, URZ, UPT ;  /* 0x000000ff3500728c */ /* 0x000fe2000bf45270 */
[----:B------:R-:W-:Y:S01]  /*6130*/  ISETP.NE.U32.AND P2, PT, RZ, UR38, PT ;  /* 0x00000026ff007c0c */ /* 0x000fe2000bf45070 */
[----:B------:R-:W-:Y:S01]  /*6140*/  UISETP.NE.U32.AND UP1, UPT, UR44, URZ, UPT ;  /* 0x000000ff2c00728c */ /* 0x000fe2000bf25070 */
[----:B------:R-:W-:Y:S01]  /*6150*/  ISETP.NE.AND.EX P4, PT, R55, RZ, PT, P4 ;  /* 0x000000ff3700720c */ /* 0x000fe20003f85340 */
[----:B------:R-:W-:Y:S01]  /*6160*/  UPLOP3.LUT UP0, UPT, UPT, UPT, UPT, 0x40, 0x4 ;  /* 0x000000000004789c */ /* 0x000fe20003f0e870 */
[----:B------:R-:W-:Y:S01]  /*6170*/  ISETP.NE.AND.EX P2, PT, RZ, UR39, PT, P2 ;  /* 0x00000027ff007c0c */ /* 0x000fe2000bf45320 */
[----:B------:R-:W-:Y:S01]  /*6180*/  UISETP.NE.AND.EX UP1, UPT, UR45, URZ, UPT, UP1 ;  /* 0x000000ff2d00728c */ /* 0x000fe2000bf25310 */
[----:B------:R-:W-:Y:S04]  /*6190*/  PLOP3.LUT P1, PT, PT, PT, UP2, 0x80, 0x8 ;  /* 0x000000000008781c */ /* 0x000fe80003f2f028 */
[----:B------:R-:W-:Y:S06]  /*61a0*/  @UP2 UPLOP3.LUT UP0, UPT, UPT, UPT, UP1, 0x80, 0x8 ;  /* 0x000000000008289c */ /* 0x000fec0003f0f010 */
[----:B------:R-:W-:Y:S01]  /*61b0*/  PLOP3.LUT P0, PT, PT, PT, UP0, 0x80, 0x8 ;  /* 0x000000000008781c */ /* 0x000fe20003f0f008 */
[----:B------:R-:W-:Y:S01]  /*61c0*/  @!UPT UIADD3 URZ, UPT, UPT, URZ, URZ, URZ ;  /* 0x000000fffffff290 */ /* 0x000fe2000fffe0ff */
[----:B------:R-:W-:Y:S11]  /*61d0*/  BRA.U !UP1, `(.L_x_107) ;  /* 0x0000000109387547 */ /* 0x000ff6000b800000 */
[----:B------:R-:W-:Y:S01]  /*61e0*/  UISETP.NE.U32.AND UP0, UPT, UR38, URZ, UPT ;  /* 0x000000ff2600728c */ /* 0x000fe2000bf05070 */
[----:B------:R-:W-:Y:S02]  /*61f0*/  HFMA2 R0, -RZ, RZ, 0, 5.9604644775390625e-08 ;  /* 0x00000001ff007431 */ /* 0x000fe400000001ff */
[----:B------:R-:W-:Y:S01]  /*6200*/  IMAD.MOV.U32 R60, RZ, RZ, 0x1 ;  /* 0x00000001ff3c7424 */ /* 0x000fe200078e00ff */
[----:B------:R-:W-:Y:S06]  /*6210*/  UISETP.NE.AND.EX UP0, UPT, UR39, URZ, UPT, UP0 ;  /* 0x000000ff2700728c */ /* 0x000fec000bf05300 */
[----:B------:R-:W-:Y:S05]  /*6220*/  PLOP3.LUT P3, PT, PT, PT, UP0, 0x80, 0x8 ;  /* 0x000000000008781c */ /* 0x000fea0003f6f008 */
[----:B------:R-:W1:Y:S01]  /*6230*/  @UP0 LDCU.64 UR6, c[0x0][0x888] ;  /* 0x00011100ff0607ac */ /* 0x000e620008000a00 */
[----:B------:R-:W-:Y:S07]  /*6240*/  @UP0 UIMAD UR4, UR36, UR44, URZ ;  /* 0x0000002c240402a4 */ /* 0x000fee000f8e02ff */
[----:B------:R-:W-:Y:S01]  /*6250*/  @!P3 PRMT R60, R0, 0x7610, R60 ;  /* 0x00007610003cb816 */ /* 0x000fe2000000003c */
[----:B-1----:R-:W-:Y:S03]  /*6260*/  @UP0 UIMAD.WIDE UR6, UR4, 0x4, UR6 ;  /* 0x00000004040608a5 */ /* 0x002fe6000f8e0206 */
[----:B------:R-:W1:Y:S03]  /*6270*/  @!UP0 LDCU UR4, c[0x0][0x880] ;  /* 0x00011000ff0487ac */ /* 0x000e660008000800 */
[----:B------:R-:W-:Y:S01]  /*6280*/  IMAD.U32 R2, RZ, RZ, UR6 ;  /* 0x00000006ff027e24 */ /* 0x000fe2000f8e00ff */
[----:B------:R-:W-:Y:S05]  /*6290*/  MOV R3, UR7 ;  /* 0x0000000700037c02 */ /* 0x000fea0008000f00 */
[----:B-----5:R2:W5:Y:S02]  /*62a0*/  @P3 LDG.E R35, desc[UR46][R2.64] ;  /* 0x0000002e02233981 */ /* 0x020564000c1e1900 */
[----:B-12---:R-:W-:Y:S02]  /*62b0*/  @!P3 IMAD.U32 R35, RZ, RZ, UR4 ;  /* 0x00000004ff23be24 */ /* 0x006fe4000f8e00ff */
.L_x_107:
[----:B------:R-:W-:Y:S05]  /*62c0*/  @!P4 BRA `(.L_x_108) ;  /* 0x000000000020c947 */ /* 0x000fea0003800000 */
[----:B------:R-:W-:Y:S04]  /*62d0*/  ISETP.NE.U32.AND P3, PT, R52, RZ, PT ;  /* 0x000000ff3400720c */ /* 0x000fe80003f65070 */
[----:B------:R-:W-:Y:S11]  /*62e0*/  ISETP.NE.AND.EX P3, PT, R53, RZ, PT, P3 ;  /* 0x000000ff3500720c */ /* 0x000ff60003f65330 */
[----:B------:R-:W-:Y:S02]  /*62f0*/  @!UPT UIADD3 URZ, UPT, UPT, URZ, URZ, URZ ;  /* 0x000000fffffff290 */ /* 0x000fe4000fffe0ff */
[----:B------:R-:W1:Y:S01]  /*6300*/  @P3 LDC.64 R2, c[0x0][0x8a8] ;  /* 0x00022a00ff023b82 */ /* 0x000e620000000a00 */
[----:B------:R-:W-:Y:S04]  /*6310*/  @P3 IMAD R0, R54, UR36, RZ ;  /* 0x0000002436003c24 */ /* 0x000fe8000f8e02ff */
[----:B-1----:R-:W-:Y:S05]  /*6320*/  @P3 IMAD.WIDE R2, R0, 0x4, R2 ;  /* 0x0000000400023825 */ /* 0x002fea00078e0202 */
[----:B-----5:R1:W5:Y:S02]  /*6330*/  @P3 LDG.E R33, desc[UR46][R2.64] ;  /* 0x0000002e02213981 */ /* 0x020364000c1e1900 */
[----:B-1----:R-:W2:Y:S02]  /*6340*/  @!P3 LDC R33, c[0x0][0x8a0] ;  /* 0x00022800ff21bb82 */ /* 0x002ea40000000800 */
.L_x_108:
[----:B-----5:R-:W-:Y:S01]  /*6350*/  FSETP.NEU.AND P3, PT, R35, RZ, PT ;  /* 0x000000ff2300720b */ /* 0x020fe20003f6d000 */
[----:B------:R-:W-:Y:S01]  /*6360*/  IMAD.U32 R2, RZ, RZ, UR56 ;  /* 0x00000038ff027e24 */ /* 0x000fe2000f8e00ff */
[----:B------:R-:W-:Y:S01]  /*6370*/  SEL R5, RZ, 0xffffffff, P2 ;  /* 0xffffffffff057807 */ /* 0x000fe20001000000 */
[----:B------:R-:W-:Y:S01]  /*6380*/  ULOP3.LUT UR4, UR51, 0x1, URZ, 0x3c, !UPT ;  /* 0x0000000133047892 */ /* 0x000fe2000f8e3cff */
[----:B------:R-:W-:Y:S01]  /*6390*/  @P1 LOP3.LUT P2, RZ, R60, 0xff, RZ, 0xc0, !PT ;  /* 0x000000ff3cff1812 */ /* 0x000fe2000784c0ff */
[----:B------:R-:W-:Y:S01]  /*63a0*/  BSSY B1, `(.L_x_109) ;  /* 0x000003d000017945 */ /* 0x000fe20003800000 */
[----:B------:R-:W-:Y:S01]  /*63b0*/  @P1 SEL R0, RZ, 0xffffffff, P3 ;  /* 0xffffffffff001807 */ /* 0x000fe20001800000 */
[----:B------:R-:W-:Y:S01]  /*63c0*/  IMAD.MOV.U32 R47, RZ, RZ, 0x1 ;  /* 0x00000001ff2f7424 */ /* 0x000fe200078e00ff */
[----:B------:R-:W-:Y:S01]  /*63d0*/  LEA R2, R2, UR48, 0x3 ;  /* 0x0000003002027c11 */ /* 0x000fe2000f8e18ff */
[----:B------:R-:W-:Y:S01]  /*63e0*/  IMAD.U32 R45, RZ, RZ, UR4 ;  /* 0x00000004ff2d7e24 */ /* 0x000fe2000f8e00ff */
[----:B------:R-:W-:Y:S01]  /*63f0*/  @P0 SEL R0, R5, R0, !P2 ;  /* 0x0000000005000207 */ /* 0x000fe20005000000 */
[----:B------:R-:W-:Y:S01]  /*6400*/  IMAD.U32 R46, RZ, RZ, UR56 ;  /* 0x00000038ff2e7e24 */ /* 0x000fe2000f8e00ff */
[C---:B------:R-:W-:Y:S02]  /*6410*/  LEA R44, R31.reuse, UR48, 0x3 ;  /* 0x000000301f2c7c11 */ /* 0x040fe4000f8e18ff */
[----:B------:R-:W-:Y:S02]  /*6420*/  CS2R R50, SRZ ;  /* 0x0000000000327805 */ /* 0x000fe4000001ff00 */
[----:B------:R-:W-:Y:S02]  /*6430*/  @P1 LOP3.LUT R0, R0, 0x1, RZ, 0xc0, !PT ;  /* 0x0000000100001812 */ /* 0x000fe400078ec0ff */
[----:B------:R-:W-:Y:S02]  /*6440*/  CS2R R48, SRZ ;  /* 0x0000000000307805 */ /* 0x000fe4000001ff00 */
[----:B------:R-:W-:Y:S02]  /*6450*/  SHF.L.U32 R3, R68, 0x1f, RZ ;  /* 0x0000001f44037819 */ /* 0x000fe400000006ff */
[----:B------:R-:W-:Y:S02]  /*6460*/  CS2R R42, SRZ ;  /* 0x00000000002a7805 */ /* 0x000fe4000001ff00 */
[----:B------:R-:W-:Y:S02]  /*6470*/  ISETP.NE.U32.OR P5, PT, R0, 0x1, !P1 ;  /* 0x000000010000780c */ /* 0x000fe40004fa5470 */
[----:B------:R-:W-:Y:S02]  /*6480*/  CS2R R40, SRZ ;  /* 0x0000000000287805 */ /* 0x000fe4000001ff00 */
[----:B------:R-:W-:Y:S02]  /*6490*/  PLOP3.LUT P2, PT, PT, PT, UP1, 0x80, 0x8 ;  /* 0x000000000008781c */ /* 0x000fe40003f4f018 */
[----:B------:R-:W-:Y:S02]  /*64a0*/  LEA.HI R34, R31, R31, RZ, 0x1 ;  /* 0x0000001f1f227211 */ /* 0x000fe400078f08ff */
[----:B------:R-:W-:Y:S02]  /*64b0*/  LOP3.LUT P4, R72, R60, 0xff, RZ, 0xc0, !PT ;  /* 0x000000ff3c487812 */ /* 0x000fe4000788c0ff */
[----:B------:R-:W-:Y:S02]  /*64c0*/  SEL R4, RZ, 0xffffffff, P3 ;  /* 0xffffffffff047807 */ /* 0x000fe40001800000 */
[----:B------:R-:W-:Y:S02]  /*64d0*/  P2R R74, PR, RZ, 0x20 ;  /* 0x00000020ff4a7803 */ /* 0x000fe40000000000 */
[----:B------:R-:W-:Y:S03]  /*64e0*/  @P5 SHF.L.U32 R0, R45, 0x1f, RZ ;  /* 0x0000001f2d005819 */ /* 0x000fe600000006ff */
[----:B------:R-:W-:Y:S01]  /*64f0*/  @P2 SEL R4, R5, R4, !P4 ;  /* 0x0000000405042207 */ /* 0x000fe20006000000 */
[----:B------:R1:W3:Y:S03]  /*6500*/  @P5 SYNCS.PHASECHK.TRANS64.TRYWAIT P1, [R2+URZ+0x1a0], R0 ;  /* 0x0001a000020055a7 */ /* 0x0002e600080211ff */
[----:B------:R-:W-:Y:S04]  /*6510*/  LOP3.LUT R4, R4, 0x1, RZ, 0xc0, !PT ;  /* 0x0000000104047812 */ /* 0x000fe800078ec0ff */
[----:B------:R-:W-:Y:S04]  /*6520*/  ISETP.NE.U32.AND P2, PT, R4, 0x1, PT ;  /* 0x000000010400780c */ /* 0x000fe80003f45070 */
[----:B------:R-:W-:Y:S01]  /*6530*/  P2R R76, PR, RZ, 0x4 ;  /* 0x00000004ff4c7803 */ /* 0x000fe20000000000 */
[----:B------:R4:W2:Y:S01]  /*6540*/  SYNCS.PHASECHK.TRANS64.TRYWAIT P0, [R44+URZ+0x200], R3 ;  /* 0x000200032c0075a7 */ /* 0x0008a200080011ff */
[C---:B-1----:R-:W-:Y:S01]  /*6550*/  IMAD.SHL.U32 R0, R34.reuse, 0x20, RZ ;  /* 0x0000002022007824 */ /* 0x042fe200078e00ff */
[----:B------:R-:W-:Y:S04]  /*6560*/  LOP3.LUT R34, R34, 0xffe, RZ, 0xc0, !PT ;  /* 0x00000ffe22227812 */ /* 0x000fe800078ec0ff */
[----:B------:R-:W-:Y:S01]  /*6570*/  LOP3.LUT R0, R0, 0xffffffc0, RZ, 0xc0, !PT ;  /* 0xffffffc000007812 */ /* 0x000fe200078ec0ff */
[----:B------:R-:W-:Y:S04]  /*6580*/  IMAD.IADD R34, R31, 0x1, -R34 ;  /* 0x000000011f227824 */ /* 0x000fe800078e0a22 */
[----:B------:R-:W-:Y:S04]  /*6590*/  IMAD.IADD R0, R32, 0x1, R0 ;  /* 0x0000000120007824 */ /* 0x000fe800078e0200 */
[----:B------:R-:W-:Y:S01]  /*65a0*/  IMAD R34, R34, 0x100000, R0 ;  /* 0x0010000022227824 */ /* 0x000fe200078e0200 */
[----:B---3--:R-:W-:Y:S01]  /*65b0*/  @P5 SEL R47, RZ, 0x1, !P1 ;  /* 0x00000001ff2f5807 */ /* 0x008fe20004800000 */
[----:B----4-:R-:W-:Y:S06]  /*65c0*/  @!P5 BRA `(.L_x_110) ;  /* 0x000000000068d947 */ /* 0x010fec0003800000 */
[----:B------:R-:W-:Y:S01]  /*65d0*/  HFMA2 R43, -RZ, RZ, 0, 0 ;  /* 0x00000000ff2b7431 */ /* 0x000fe200000001ff */
[----:B------:R-:W-:Y:S01]  /*65e0*/  ISETP.NE.AND P1, PT, R47, RZ, PT ;  /* 0x000000ff2f00720c */ /* 0x000fe20003f25270 */
[----:B------:R-:W-:Y:S01]  /*65f0*/  IMAD.U32 R0, RZ, RZ, UR56 ;  /* 0x00000038ff007e24 */ /* 0x000fe2000f8e00ff */
[----:B------:R-:W-:Y:S11]  /*6600*/  BSSY B0, `(.L_x_111) ;  /* 0x0000005000007945 */ /* 0x000ff60003800000 */
[----:B------:R-:W-:Y:S05]  /*6610*/  @P1 BRA `(.L_x_112) ;  /* 0x00000000000c1947 */ /* 0x000fea0003800000 */
[----:B------:R-:W-:Y:S04]  /*6620*/  SHF.L.U32 R4, R45, 0x1f, RZ ;  /* 0x0000001f2d047819 */ /* 0x000fe800000006ff */
[----:B------:R-:W1:Y:S02]  /*6630*/  SYNCS.PHASECHK.TRANS64.TRYWAIT P1, [R2+URZ+0x1a0], R4 ;  /* 0x0001a004020075a7 */ /* 0x000e6400080211ff */
[----:B-1----:R-:W-:Y:S05]  /*6640*/  @!P1 BRA `(.L_x_113) ;  /* 0x0000002400ac9947 */ /* 0x002fea0003800000 */
.L_x_112:
[----:B------:R-:W-:Y:S05]  /*6650*/  BSYNC B0 ;  /* 0x0000000000007941 */ /* 0x000fea0003800000 */
.L_x_111:
[----:B------:R-:W-:Y:S01]  /*6660*/  ISETP.NE.AND P1, PT, R76, RZ, PT ;  /* 0x000000ff4c00720c */ /* 0x000fe20003f25270 */
[----:B------:R-:W-:Y:S01]  /*6670*/  IMAD.MOV.U32 R42, RZ, RZ, RZ ;  /* 0x000000ffff2a7224 */ /* 0x000fe200078e00ff */
[----:B------:R-:W-:Y:S02]  /*6680*/  CS2R R40, SRZ ;  /* 0x0000000000287805 */ /* 0x000fe4000001ff00 */
[----:B------:R-:W-:Y:S02]  /*6690*/  CS2R R50, SRZ ;  /* 0x0000000000327805 */ /* 0x000fe4000001ff00 */
[----:B------:R-:W-:Y:S07]  /*66a0*/  CS2R R48, SRZ ;  /* 0x0000000000307805 */ /* 0x000fee000001ff00 */
[----:B-1----:R-:W-:Y:S01]  /*66b0*/  @P1 IMAD R2, R0, 0x800, R64 ;  /* 0x0000080000021824 */ /* 0x002fe200078e0240 */
[----:B------:R-:W-:Y:S05]  /*66c0*/  @P1 WARPSYNC.ALL ;  /* 0x0000000000001948 */ /* 0x000fea0003800000 */
[----:B------:R-:W-:Y:S01]  /*66d0*/  @P1 LEA R2, R2, UR48, 0x1 ;  /* 0x0000003002021c11 */ /* 0x000fe2000f8e08ff */
[----:B------:R-:W-:Y:S04]  /*66e0*/  UIADD3 UR5, UPT, UPT, UR56, 0x1, URZ ;  /* 0x0000000138057890 */ /* 0x000fe8000fffe0ff */
[----:B------:R1:W3:Y:S01]  /*66f0*/  @P1 LDSM.16.M88.4 R40, [R2+0x400] ;  /* 0x000400000228183b */ /* 0x0002e20000000200 */
[----:B------:R-:W-:Y:S01]  /*6700*/  UISETP.NE.AND UP0, UPT, UR5, 0x3, UPT ;  /* 0x000000030500788c */ /* 0x000fe2000bf05270 */
[----:B------:R-:W-:Y:S03]  /*6710*/  @P1 IMAD R0, R69, 0x2, R2 ;  /* 0x0000000245001824 */ /* 0x000fe600078e0202 */
[----:B------:R-:W-:Y:S02]  /*6720*/  USEL UR4, URZ, 0x1, UP0 ;  /* 0x00000001ff047887 */ /* 0x000fe40008000000 */
[----:B------:R1:W4:Y:S01]  /*6730*/  @P1 LDSM.16.M88.4 R48, [R0+0x400] ;  /* 0x000400000030183b */ /* 0x0003220000000200 */
[----:B------:R-:W-:Y:S03]  /*6740*/  USEL UR5, UR5, URZ, UP0 ;  /* 0x000000ff05057287 */ /* 0x000fe60008000000 */
[----:B------:R-:W-:Y:S03]  /*6750*/  LOP3.LUT R45, R45, UR4, RZ, 0x3c, !PT ;  /* 0x000000042d2d7c12 */ /* 0x000fe6000f8e3cff */
[----:B------:R-:W-:Y:S02]  /*6760*/  IMAD.U32 R46, RZ, RZ, UR5 ;  /* 0x00000005ff2e7e24 */ /* 0x000fe4000f8e00ff */
.L_x_110:
[----:B------:R-:W-:Y:S05]  /*6770*/  BSYNC B1 ;  /* 0x0000000000017941 */ /* 0x000fea0003800000 */
.L_x_109:
[----:B-1----:R-:W-:Y:S04]  /*6780*/  SHF.R.U32.HI R0, RZ, 0x15, R34 ;  /* 0x00000015ff007819 */ /* 0x002fe80000011622 */
[----:B------:R-:W-:Y:S01]  /*6790*/  LOP3.LUT P1, RZ, R0, 0x3, R65, 0x48, !PT ;  /* 0x0000000300ff7812 */ /* 0x000fe20007824841 */
[----:B------:R-:W-:Y:S01]  /*67a0*/  @!UPT UIADD3 URZ, UPT, UPT, URZ, URZ, URZ ;  /* 0x000000fffffff290 */ /* 0x000fe2000fffe0ff */
[----:B--2---:R-:W-:Y:S11]  /*67b0*/  @P0 BRA `(.L_x_114) ;  /* 0x0000000000080947 */ /* 0x004ff60003800000 */
[----:B------:R-:W1:Y:S02]  /*67c0*/  SYNCS.PHASECHK.TRANS64.TRYWAIT P0, [R44+URZ+0x200], R3 ;  /* 0x000200032c0075a7 */ /* 0x000e6400080011ff */
[----:B-1----:R-:W-:Y:S05]  /*67d0*/  @!P0 BRA `(.L_x_115) ;  /* 0x00000024005c8947 */ /* 0x002fea0003800000 */
.L_x_114:
[----:B------:R-:W-:Y:S05]  /*67e0*/  @!P1 BRA `(.L_x_116) ;  /* 0x0000000000409947 */ /* 0x000fea0003800000 */
[----:B------:R-:W2:Y:S01]  /*67f0*/  LDCU.64 UR8, c[0x4][0x70] ;  /* 0x01000e00ff0877ac */ /* 0x000ea20008000a00 */
[----:B-1----:R-:W-:Y:S01]  /*6800*/  MOV R3, 0x0 ;  /* 0x0000000000037802 */ /* 0x002fe20000000f00 */
[----:B------:R-:W-:Y:S02]  /*6810*/  HFMA2 R12, -RZ, RZ, 0, 5.9604644775390625e-08 ;  /* 0x00000001ff0c7431 */ /* 0x000fe400000001ff */
[----:B------:R-:W-:Y:S02]  /*6820*/  IMAD.MOV.U32 R8, RZ, RZ, 0x192 ;  /* 0x00000192ff087424 */ /* 0x000fe400078e00ff */
[----:B------:R-:W-:Y:S01]  /*6830*/  IMAD.MOV.U32 R13, RZ, RZ, RZ ;  /* 0x000000ffff0d7224 */ /* 0x000fe200078e00ff */
[----:B------:R-:W1:Y:S01]  /*6840*/  LDCU.64 UR6, c[0x4][0x78] ;  /* 0x01000f00ff0677ac */ /* 0x000e620008000a00 */
[----:B------:R-:W3:Y:S01]  /*6850*/  LDC.64 R2, c[0x4][R3] ;  /* 0x0100000003027b82 */ /* 0x000ee20000000a00 */
[----:B------:R-:W5:Y:S01]  /*6860*/  LDCU.64 UR4, c[0x4][0x10] ;  /* 0x01000200ff0477ac */ /* 0x000f620008000a00 */
[----:B--2---:R-:W-:Y:S01]  /*6870*/  MOV R5, UR9 ;  /* 0x0000000900057c02 */ /* 0x004fe20008000f00 */
[----:B------:R-:W-:Y:S01]  /*6880*/  IMAD.U32 R4, RZ, RZ, UR8 ;  /* 0x00000008ff047e24 */ /* 0x000fe2000f8e00ff */
[----:B-1----:R-:W-:Y:S01]  /*6890*/  MOV R7, UR7 ;  /* 0x0000000700077c02 */ /* 0x002fe20008000f00 */
[----:B------:R-:W-:Y:S01]  /*68a0*/  IMAD.U32 R6, RZ, RZ, UR6 ;  /* 0x00000006ff067e24 */ /* 0x000fe2000f8e00ff */
[----:B-----5:R-:W-:Y:S01]  /*68b0*/  MOV R11, UR5 ;  /* 0x00000005000b7c02 */ /* 0x020fe20008000f00 */
[----:B------:R-:W-:Y:S02]  /*68c0*/  IMAD.U32 R10, RZ, RZ, UR4 ;  /* 0x00000004ff0a7e24 */ /* 0x000fe4000f8e00ff */
[----:B------:R-:W-:Y:S07]  /*68d0*/  LEPC R20, `(.L_x_116) ;  /* 0x000000001014794e */ /* 0x000fee0000000000 */
[----:B---34-:R-:W-:Y:S05]  /*68e0*/  CALL.ABS.NOINC R2 ;  /* 0x0000000002007343 */ /* 0x018fea0003c00000 */
.L_x_116:
[----:B-1-3--:R-:W-:Y:S01]  /*68f0*/  SHF.L.U32 R3, R40, 0x10, RZ ;  /* 0x0000001028037819 */ /* 0x00afe200000006ff */
[----:B------:R-:W-:Y:S05]  /*6900*/  WARPSYNC.ALL ;  /* 0x0000000000007948 */ /* 0x000fea0003800000 */
[----:B------:R-:W-:Y:S01]  /*6910*/  R2UR UR4, R34 ;  /* 0x00000000220472ca */ /* 0x000fe200000e0000 */
[----:B------:R-:W-:Y:S01]  /*6920*/  BSSY.RECONVERGENT B0, `(.L_x_117) ;  /* 0x0000050000007945 */ /* 0x000fe20003800200 */
[----:B------:R-:W-:Y:S02]  /*6930*/  SHF.L.U32 R20, R42, 0x10, RZ ;  /* 0x000000102a147819 */ /* 0x000fe400000006ff */
[----:B------:R-:W-:Y:S02]  /*6940*/  SHF.L.U32 R75, R69, 0x1, RZ ;  /* 0x00000001454b7819 */ /* 0x000fe400000006ff */
[----:B------:R-:W-:Y:S07]  /*6950*/  ISETP.NE.AND P0, PT, R70, RZ, PT ;  /* 0x000000ff4600720c */ /* 0x000fee0003f05270 */
[----:B------:R-:W1:Y:S02]  /*6960*/  LDTM.16dp256bit.x4 R4, tmem[UR4] ;  /* 0x00000004000479ee */ /* 0x000e640008120000 */
[C---:B-1----:R-:W-:Y:S01]  /*6970*/  FMUL R0, R33.reuse, R4 ;  /* 0x0000000421007220 */ /* 0x042fe20000400000 */
[----:B------:R-:W-:Y:S01]  /*6980*/  LOP3.LUT R4, R40, 0xffff0000, RZ, 0xc0, !PT ;  /* 0xffff000028047812 */ /* 0x000fe200078ec0ff */
[----:B------:R-:W-:Y:S01]  /*6990*/  FMUL R2, R33, R5 ;  /* 0x0000000521027220 */ /* 0x000fe20000400000 */
[----:B------:R-:W-:Y:S01]  /*69a0*/  SHF.L.U32 R5, R41, 0x10, RZ ;  /* 0x0000001029057819 */ /* 0x000fe200000006ff */
[----:B------:R-:W-:Y:S01]  /*69b0*/  FFMA R0, R35, R3, R0 ;  /* 0x0000000323007223 */ /* 0x000fe20000000000 */
[----:B------:R-:W-:Y:S01]  /*69c0*/  FMUL R3, R33, R6 ;  /* 0x0000000621037220 */ /* 0x000fe20000400000 */
[----:B------:R-:W-:Y:S01]  /*69d0*/  LOP3.LUT R6, R41, 0xffff0000, RZ, 0xc0, !PT ;  /* 0xffff000029067812 */ /* 0x000fe200078ec0ff */
[----:B------:R-:W-:Y:S01]  /*69e0*/  FFMA R2, R35, R4, R2 ;  /* 0x0000000423027223 */ /* 0x000fe20000000002 */
[----:B------:R-:W-:Y:S01]  /*69f0*/  FMUL R7, R33, R7 ;  /* 0x0000000721077220 */ /* 0x000fe20000400000 */
[----:B------:R-:W-:Y:S01]  /*6a00*/  FFMA R3, R35, R5, R3 ;  /* 0x0000000523037223 */ /* 0x000fe20000000003 */
[C---:B------:R-:W-:Y:S01]  /*6a10*/  FMUL R4, R33.reuse, R8 ;  /* 0x0000000821047220 */ /* 0x040fe20000400000 */
[----:B------:R-:W-:Y:S01]  /*6a20*/  FMUL R5, R33, R9 ;  /* 0x0000000921057220 */ /* 0x000fe20000400000 */
[----:B------:R-:W-:Y:S01]  /*6a30*/  F2FP.BF16.F32.PACK_AB R36, R2, R0 ;  /* 0x000000000224723e */ /* 0x000fe200000010ff */
[C---:B------:R-:W-:Y:S01]  /*6a40*/  FFMA R7, R35.reuse, R6, R7 ;  /* 0x0000000623077223 */ /* 0x040fe20000000007 */
[----:B------:R-:W-:Y:S01]  /*6a50*/  LOP3.LUT R0, R42, 0xffff0000, RZ, 0xc0, !PT ;  /* 0xffff00002a007812 */ /* 0x000fe200078ec0ff */
[----:B------:R-:W-:Y:S01]  /*6a60*/  FFMA R4, R35, R20, R4 ;  /* 0x0000001423047223 */ /* 0x000fe20000000004 */
[----:B------:R-:W-:Y:S01]  /*6a70*/  SHF.L.U32 R2, R43, 0x10, RZ ;  /* 0x000000102b027819 */ /* 0x000fe200000006ff */
[----:B------:R-:W-:Y:S01]  /*6a80*/  FMUL R6, R33, R10 ;  /* 0x0000000a21067220 */ /* 0x000fe20000400000 */
[----:B------:R-:W-:Y:S01]  /*6a90*/  F2FP.BF16.F32.PACK_AB R37, R7, R3 ;  /* 0x000000030725723e */ /* 0x000fe200000010ff */
[----:B------:R-:W-:Y:S01]  /*6aa0*/  FFMA R5, R35, R0, R5 ;  /* 0x0000000023057223 */ /* 0x000fe20000000005 */
[----:B------:R-:W-:Y:S01]  /*6ab0*/  LOP3.LUT R3, R43, 0xffff0000, RZ, 0xc0, !PT ;  /* 0xffff00002b037812 */ /* 0x000fe200078ec0ff */
[----:B------:R-:W-:Y:S01]  /*6ac0*/  FFMA R6, R35, R2, R6 ;  /* 0x0000000223067223 */ /* 0x000fe20000000006 */
[C---:B----4-:R-:W-:Y:S01]  /*6ad0*/  SHF.L.U32 R7, R48.reuse, 0x10, RZ ;  /* 0x0000001030077819 */ /* 0x050fe200000006ff */
[C---:B------:R-:W-:Y:S01]  /*6ae0*/  FMUL R11, R33.reuse, R11 ;  /* 0x0000000b210b7220 */ /* 0x040fe20000400000 */
[----:B------:R-:W-:Y:S01]  /*6af0*/  LOP3.LUT R0, R48, 0xffff0000, RZ, 0xc0, !PT ;  /* 0xffff000030007812 */ /* 0x000fe200078ec0ff */
[----:B------:R-:W-:Y:S01]  /*6b00*/  FMUL R8, R33, R12 ;  /* 0x0000000c21087220 */ /* 0x000fe20000400000 */
[----:B------:R-:W-:Y:S01]  /*6b10*/  SHF.L.U32 R2, R49, 0x10, RZ ;  /* 0x0000001031027819 */ /* 0x000fe200000006ff */
[----:B------:R-:W-:Y:S01]  /*6b20*/  FMUL R9, R33, R13 ;  /* 0x0000000d21097220 */ /* 0x000fe20000400000 */
[----:B------:R-:W-:Y:S01]  /*6b30*/  F2FP.BF16.F32.PACK_AB R38, R5, R4 ;  /* 0x000000040526723e */ /* 0x000fe200000010ff */
[C---:B------:R-:W-:Y:S01]  /*6b40*/  FFMA R11, R35.reuse, R3, R11 ;  /* 0x00000003230b7223 */ /* 0x040fe2000000000b */
[----:B------:R-:W-:Y:S01]  /*6b50*/  MOV R5, UR56 ;  /* 0x0000003800057c02 */ /* 0x000fe20008000f00 */
[----:B------:R-:W-:Y:S01]  /*6b60*/  FFMA R8, R35, R7, R8 ;  /* 0x0000000723087223 */ /* 0x000fe20000000008 */
[----:B------:R-:W-:Y:S01]  /*6b70*/  SHF.L.U32 R3, R51, 0x10, RZ ;  /* 0x0000001033037819 */ /* 0x000fe200000006ff */
[----:B------:R-:W-:Y:S01]  /*6b80*/  FFMA R9, R35, R0, R9 ;  /* 0x0000000023097223 */ /* 0x000fe20000000009 */
[----:B------:R-:W-:Y:S01]  /*6b90*/  LOP3.LUT R0, R49, 0xffff0000, RZ, 0xc0, !PT ;  /* 0xffff000031007812 */ /* 0x000fe200078ec0ff */
[----:B------:R-:W-:Y:S01]  /*6ba0*/  FMUL R10, R33, R14 ;  /* 0x0000000e210a7220 */ /* 0x000fe20000400000 */
[----:B------:R-:W-:Y:S01]  /*6bb0*/  LOP3.LUT R4, R51, 0xffff0000, RZ, 0xc0, !PT ;  /* 0xffff000033047812 */ /* 0x000fe200078ec0ff */
[C---:B------:R-:W-:Y:S01]  /*6bc0*/  FMUL R15, R33.reuse, R15 ;  /* 0x0000000f210f7220 */ /* 0x040fe20000400000 */
[----:B------:R-:W-:Y:S01]  /*6bd0*/  FMUL R12, R33, R16 ;  /* 0x00000010210c7220 */ /* 0x000fe20000400000 */
[C---:B------:R-:W-:Y:S01]  /*6be0*/  FFMA R10, R35.reuse, R2, R10 ;  /* 0x00000002230a7223 */ /* 0x040fe2000000000a */
[C---:B------:R-:W-:Y:S01]  /*6bf0*/  LOP3.LUT R2, R50.reuse, 0xffff0000, RZ, 0xc0, !PT ;  /* 0xffff000032027812 */ /* 0x040fe200078ec0ff */
[----:B------:R-:W-:Y:S01]  /*6c00*/  FFMA R15, R35, R0, R15 ;  /* 0x00000000230f7223 */ /* 0x000fe2000000000f */
[----:B------:R-:W-:Y:S01]  /*6c10*/  SHF.L.U32 R0, R50, 0x10, RZ ;  /* 0x0000001032007819 */ /* 0x000fe200000006ff */
[C---:B------:R-:W-:Y:S01]  /*6c20*/  FMUL R13, R33.reuse, R17 ;  /* 0x00000011210d7220 */ /* 0x040fe20000400000 */
[C---:B------:R-:W-:Y:S01]  /*6c30*/  FMUL R14, R33.reuse, R18 ;  /* 0x00000012210e7220 */ /* 0x040fe20000400000 */
[----:B------:R-:W-:Y:S01]  /*6c40*/  FMUL R19, R33, R19 ;  /* 0x0000001321137220 */ /* 0x000fe20000400000 */
[----:B------:R-:W-:Y:S01]  /*6c50*/  LEA R5, R5, R64, 0xb ;  /* 0x0000004005057211 */ /* 0x000fe200078e58ff */
[C---:B------:R-:W-:Y:S01]  /*6c60*/  FFMA R12, R35.reuse, R0, R12 ;  /* 0x00000000230c7223 */ /* 0x040fe2000000000c */
[C---:B------:R-:W-:Y:S01]  /*6c70*/  FFMA R13, R35.reuse, R2, R13 ;  /* 0x00000002230d7223 */ /* 0x040fe2000000000d */
[C---:B------:R-:W-:Y:S01]  /*6c80*/  FFMA R14, R35.reuse, R3, R14 ;  /* 0x00000003230e7223 */ /* 0x040fe2000000000e */
[----:B------:R-:W-:Y:S01]  /*6c90*/  FFMA R19, R35, R4, R19 ;  /* 0x0000000423137223 */ /* 0x000fe20000000013 */
[----:B------:R-:W-:Y:S02]  /*6ca0*/  F2FP.BF16.F32.PACK_AB R39, R11, R6 ;  /* 0x000000060b27723e */ /* 0x000fe400000010ff */
[----:B------:R-:W-:Y:S02]  /*6cb0*/  LEA R5, R5, UR48, 0x1 ;  /* 0x0000003005057c11 */ /* 0x000fe4000f8e08ff */
[----:B------:R-:W-:Y:S02]  /*6cc0*/  F2FP.BF16.F32.PACK_AB R8, R9, R8 ;  /* 0x000000080908723e */ /* 0x000fe400000010ff */
[----:B------:R-:W-:Y:S01]  /*6cd0*/  F2FP.BF16.F32.PACK_AB R9, R15, R10 ;  /* 0x0000000a0f09723e */ /* 0x000fe200000010ff */
[----:B------:R1:W-:Y:S01]  /*6ce0*/  STSM.16.M88.4 [R5+0x400], R36 ;  /* 0x0004002405007844 */ /* 0x0003e20000000200 */
[----:B------:R-:W-:Y:S02]  /*6cf0*/  F2FP.BF16.F32.PACK_AB R10, R13, R12 ;  /* 0x0000000c0d0a723e */ /* 0x000fe400000010ff */
[----:B------:R-:W-:Y:S02]  /*6d00*/  F2FP.BF16.F32.PACK_AB R11, R19, R14 ;  /* 0x0000000e130b723e */ /* 0x000fe400000010ff */
[----:B------:R-:W-:Y:S05]  /*6d10*/  IADD3 R0, PT, PT, R75, 0x400, R5 ;  /* 0x000004004b007810 */ /* 0x000fea0007ffe005 */
[----:B------:R1:W-:Y:S01]  /*6d20*/  STSM.16.M88.4 [R0], R8 ;  /* 0x0000000800007844 */ /* 0x0003e20000000200 */
[----:B------:R-:W-:Y:S01]  /*6d30*/  @!PT LDS RZ, [RZ] ;  /* 0x00000000fffff984 */ /* 0x000fe20000000800 */
[----:B------:R-:W-:Y:S01]  /*6d40*/  @!PT LDS RZ, [RZ] ;  /* 0x00000000fffff984 */ /* 0x000fe20000000800 */
[----:B------:R-:W-:Y:S01]  /*6d50*/  @!PT LDS RZ, [RZ] ;  /* 0x00000000fffff984 */ /* 0x000fe20000000800 */
[----:B------:R-:W-:Y:S01]  /*6d60*/  @!PT LDS RZ, [RZ] ;  /* 0x00000000fffff984 */ /* 0x000fe20000000800 */
[----:B------:R2:W-:Y:S07]  /*6d70*/  MEMBAR.ALL.CTA ;  /* 0x0000000000007992 */ /* 0x0005ee0000008000 */
[----:B--2---:R-:W2:Y:S02]  /*6d80*/  FENCE.VIEW.ASYNC.S ;  /* 0x00000000000073c6 */ /* 0x004ea40000000000 */
[----:B--2---:R-:W-:Y:S06]  /*6d90*/  BAR.SYNC.DEFER_BLOCKING 0x1, 0x80 ;  /* 0x0042000000007b1d */ /* 0x004fec0000010000 */
[----:B------:R-:W-:Y:S05]  /*6da0*/  @P0 BRA `(.L_x_118) ;  /* 0x00000000001c0947 */ /* 0x000fea0003800000 */
[----:B------:R-:W-:Y:S02]  /*6db0*/  UIADD3 UR6, UP0, UPT, UR54, 0x680, URZ ;  /* 0x0000068036067890 */ /* 0x000fe4000ff1e0ff */
[----:B------:R-:W-:Y:S02]  /*6dc0*/  ULEA UR4, UR56, UR48, 0xc ;  /* 0x0000003038047291 */ /* 0x000fe4000f8e60ff */
[----:B------:R-:W-:Y:S02]  /*6dd0*/  UIADD3.X UR7, UPT, UPT, URZ, UR55, URZ, UP0, !UPT ;  /* 0x00000037ff077290 */ /* 0x000fe400087fe4ff */
[----:B------:R-:W-:Y:S01]  /*6de0*/  UIADD3 UR40, UPT, UPT, UR4, 0x400, URZ ;  /* 0x0000040004287890 */ /* 0x000fe2000fffe0ff */
[----:B------:R-:W-:Y:S08]  /*6df0*/  UMOV UR43, UR36 ;  /* 0x00000024002b7c82 */ /* 0x000ff00008000000 */
[----:B------:R2:W-:Y:S02]  /*6e00*/  UTMASTG.3D [UR40], [UR6] ;  /* 0x00000028060073b5 */ /* 0x0005e40008010000 */
[----:B--2---:R0:W-:Y:S02]  /*6e10*/  UTMACMDFLUSH ;  /* 0x00000000000079b7 */ /* 0x0041e40000000000 */
.L_x_118:
[----:B------:R-:W-:Y:S05]  /*6e20*/  BSYNC.RECONVERGENT B0 ;  /* 0x0000000000007941 */ /* 0x000fea0003800200 */
.L_x_117:
[----:B------:R-:W-:Y:S01]  /*6e30*/  UIADD3 UR40, UPT, UPT, UR56, 0x1, URZ ;  /* 0x0000000138287890 */ /* 0x000fe2000fffe0ff */
[----:B------:R-:W-:Y:S03]  /*6e40*/  BSSY.RECONVERGENT B0, `(.L_x_119) ;  /* 0x0000005000007945 */ /* 0x000fe60003800200 */
[----:B------:R-:W-:Y:S04]  /*6e50*/  UISETP.NE.AND UP0, UPT, UR40, 0x3, UPT ;  /* 0x000000032800788c */ /* 0x000fe8000bf05270 */
[----:B------:R-:W-:Y:S01]  /*6e60*/  USEL UR43, UR40, URZ, UP0 ;  /* 0x000000ff282b7287 */ /* 0x000fe20008000000 */
[----:B------:R-:W-:Y:S11]  /*6e70*/  @P0 BRA `(.L_x_120) ;  /* 0x0000000000040947 */ /* 0x000ff60003800000 */
[----:B------:R-:W-:Y:S04]  /*6e80*/  DEPBAR.LE SB0, 0x1 ;  /* 0x000080400000791a */ /* 0x000fe80000000000 */
.L_x_120:
[----:B------:R-:W-:Y:S05]  /*6e90*/  BSYNC.RECONVERGENT B0 ;  /* 0x0000000000007941 */ /* 0x000fea0003800200 */
.L_x_119:
[----:B------:R-:W-:Y:S01]  /*6ea0*/  BAR.SYNC.DEFER_BLOCKING 0x1, 0x80 ;  /* 0x0042000000007b1d */ /* 0x000fe20000010000 */
[----:B------:R-:W-:Y:S01]  /*6eb0*/  ISETP.NE.AND P1, PT, R74, RZ, PT ;  /* 0x000000ff4a00720c */ /* 0x000fe20003f25270 */
[----:B------:R-:W-:Y:S01]  /*6ec0*/  UISETP.NE.AND UP0, UPT, UR50, URZ, UPT ;  /* 0x000000ff3200728c */ /* 0x000fe2000bf05270 */
[----:B------:R-:W-:Y:S11]  /*6ed0*/  LEA R2, R46, UR48, 0x3 ;  /* 0x000000302e027c11 */ /* 0x000ff6000f8e18ff */
[----:B------:R-:W-:Y:S01]  /*6ee0*/  @P1 SHF.L.U32 R3, R45, 0x1f, RZ ;  /* 0x0000001f2d031819 */ /* 0x000fe200000006ff */
[----:B------:R-:W-:Y:S06]  /*6ef0*/  BRA.U !UP0, `(.L_x_121) ;  /* 0x0000000108247547 */ /* 0x000fec000b800000 */
[----:B------:R-:W-:Y:S01]  /*6f00*/  IMAD.U32 R4, RZ, RZ, UR49 ;  /* 0x00000031ff047e24 */ /* 0x000fe2000f8e00ff */
[----:B-1----:R-:W-:Y:S01]  /*6f10*/  MOV R0, UR37 ;  /* 0x0000002500007c02 */ /* 0x002fe20008000f00 */
[----:B------:R-:W-:Y:S03]  /*6f20*/  UIADD3 UR49, UPT, UPT, UR49, 0x1, URZ ;  /* 0x0000000131317890 */ /* 0x000fe6000fffe0ff */
[----:B------:R-:W-:Y:S01]  /*6f30*/  @P1 LEA R4, R4, UR48, 0x3 ;  /* 0x0000003004041c11 */ /* 0x000fe2000f8e18ff */
[----:B------:R-:W-:Y:S04]  /*6f40*/  UISETP.NE.AND UP0, UPT, UR49, 0x3, UPT ;  /* 0x000000033100788c */ /* 0x000fe8000bf05270 */
[----:B------:R-:W-:Y:S01]  /*6f50*/  @P1 VIADD R4, R4, 0x1b8 ;  /* 0x000001b804041836 */ /* 0x000fe20000000000 */
[----:B------:R-:W-:Y:S04]  /*6f60*/  USEL UR49, UR49, URZ, UP0 ;  /* 0x000000ff31317287 */ /* 0x000fe80008000000 */
[----:B------:R-:W-:Y:S04]  /*6f70*/  @P1 PRMT R0, R0, 0x654, R4 ;  /* 0x0000065400001816 */ /* 0x000fe80000000004 */
[----:B------:R2:W-:Y:S04]  /*6f80*/  @P1 SYNCS.ARRIVE.TRANS64.RED.A1T0 RZ, [R0+URZ], RZ ;  /* 0x000000ff00ff19a7 */ /* 0x0005e800081004ff */
.L_x_121:
[----:B------:R-:W3:Y:S01]  /*6f90*/  @P1 SYNCS.PHASECHK.TRANS64.TRYWAIT P0, [R2+URZ+0x1a0], R3 ;  /* 0x0001a003020015a7 */ /* 0x000ee200080011ff */
[----:B------:R-:W-:Y:S01]  /*6fa0*/  BSSY B1, `(.L_x_122) ;  /* 0x0000013000017945 */ /* 0x000fe20003800000 */
[----:B---3--:R-:W-:Y:S03]  /*6fb0*/  @P1 SEL R47, RZ, 0x1, !P0 ;  /* 0x00000001ff2f1807 */ /* 0x008fe60004000000 */
[----:B------:R-:W-:Y:S05]  /*6fc0*/  @!P1 BRA `(.L_x_123) ;  /* 0x0000000000409947 */ /* 0x000fea0003800000 */
[----:B------:R-:W-:Y:S01]  /*6fd0*/  ISETP.NE.AND P1, PT, R76, RZ, PT ;  /* 0x000000ff4c00720c */ /* 0x000fe20003f25270 */
[----:B------:R-:W-:Y:S01]  /*6fe0*/  BSSY B0, `(.L_x_124) ;  /* 0x0000009000007945 */ /* 0x000fe20003800000 */
[----:B------:R-:W-:Y:S11]  /*6ff0*/  ISETP.NE.AND P0, PT, R47, RZ, PT ;  /* 0x000000ff2f00720c */ /* 0x000ff60003f05270 */
[----:B------:R-:W-:Y:S05]  /*7000*/  @P1 IMAD R3, R46, 0x800, R64 ;  /* 0x000008002e031824 */ /* 0x000fea00078e0240 */
[----:B------:R-:W-:Y:S05]  /*7010*/  @P1 LEA R3, R3, UR48, 0x1 ;  /* 0x0000003003031c11 */ /* 0x000fea000f8e08ff */
[----:B-12---:R-:W-:Y:S01]  /*7020*/  @P1 IMAD.IADD R0, R75, 0x1, R3 ;  /* 0x000000014b001824 */ /* 0x006fe200078e0203 */
[----:B------:R-:W-:Y:S06]  /*7030*/  @P0 BRA `(.L_x_125) ;  /* 0x00000000000c0947 */ /* 0x000fec0003800000 */
[----:B------:R-:W-:Y:S04]  /*7040*/  SHF.L.U32 R45, R45, 0x1f, RZ ;  /* 0x0000001f2d2d7819 */ /* 0x000fe800000006ff */
[----:B------:R-:W1:Y:S02]  /*7050*/  SYNCS.PHASECHK.TRANS64.TRYWAIT P0, [R2+URZ+0x1a0], R45 ;  /* 0x0001a02d020075a7 */ /* 0x000e6400080011ff */
[----:B-1----:R-:W-:Y:S05]  /*7060*/  @!P0 BRA `(.L_x_126) ;  /* 0x0000001c004c8947 */ /* 0x002fea0003800000 */
.L_x_125:
[----:B------:R-:W-:Y:S05]  /*7070*/  BSYNC B0 ;  /* 0x0000000000007941 */ /* 0x000fea0003800000 */
.L_x_124:
[----:B------:R-:W-:Y:S11]  /*7080*/  ISETP.NE.AND P0, PT, R76, RZ, PT ;  /* 0x000000ff4c00720c */ /* 0x000ff60003f05270 */
[----:B------:R-:W-:Y:S02]  /*7090*/  @!UPT UIADD3 URZ, UPT, UPT, URZ, URZ, URZ ;  /* 0x000000fffffff290 */ /* 0x000fe4000fffe0ff */
[----:B------:R-:W-:Y:S05]  /*70a0*/  @P0 WARPSYNC.ALL ;  /* 0x0000000000000948 */ /* 0x000fea0003800000 */
[----:B------:R3:W4:Y:S04]  /*70b0*/  @P0 LDSM.16.M88.4 R40, [R3+0x400] ;  /* 0x000400000328083b */ /* 0x0007280000000200 */
[----:B------:R3:W2:Y:S02]  /*70c0*/  @P0 LDSM.16.M88.4 R48, [R0+0x400] ;  /* 0x000400000030083b */ /* 0x0006a40000000200 */
.L_x_123:
[----:B------:R-:W-:Y:S05]  /*70d0*/  BSYNC B1 ;  /* 0x0000000000017941 */ /* 0x000fea0003800000 */
.L_x_122:
[----:B-123--:R-:W-:Y:S05]  /*70e0*/  VIADD R0, R34, 0x20 ;  /* 0x0000002022007836 */ /* 0x00efea0000000000 */
[----:B------:R-:W-:Y:S04]  /*70f0*/  SHF.R.U32.HI R0, RZ, 0x15, R0 ;  /* 0x00000015ff007819 */ /* 0x000fe80000011600 */
[----:B------:R-:W-:Y:S11]  /*7100*/  LOP3.LUT P0, RZ, R0, 0x3, R65, 0x48, !PT ;  /* 0x0000000300ff7812 */ /* 0x000ff60007804841 */
[----:B------:R-:W-:Y:S02]  /*7110*/  @!UPT UIADD3 URZ, UPT, UPT, URZ, URZ, URZ ;  /* 0x000000fffffff290 */ /* 0x000fe4000fffe0ff */
[----:B------:R-:W-:Y:S05]  /*7120*/  @!P0 BRA `(.L_x_127) ;  /* 0x0000000000408947 */ /* 0x000fea0003800000 */
[----:B------:R-:W1:Y:S01]  /*7130*/  LDCU.64 UR8, c[0x4][0x70] ;  /* 0x01000e00ff0877ac */ /* 0x000e620008000a00 */
[----:B------:R-:W-:Y:S01]  /*7140*/  MOV R3, 0x0 ;  /* 0x0000000000037802 */ /* 0x000fe20000000f00 */
[----:B------:R-:W-:Y:S02]  /*7150*/  HFMA2 R12, -RZ, RZ, 0, 5.9604644775390625e-08 ;  /* 0x00000001ff0c7431 */ /* 0x000fe400000001ff */
[----:B------:R-:W-:Y:S02]  /*7160*/  IMAD.MOV.U32 R8, RZ, RZ, 0x192 ;  /* 0x00000192ff087424 */ /* 0x000fe400078e00ff */
[----:B------:R-:W-:Y:S01]  /*7170*/  IMAD.MOV.U32 R13, RZ, RZ, RZ ;  /* 0x000000ffff0d7224 */ /* 0x000fe200078e00ff */
[----:B------:R-:W2:Y:S01]  /*7180*/  LDCU.64 UR6, c[0x4][0x78] ;  /* 0x01000f00ff0677ac */ /* 0x000ea20008000a00 */
[----:B------:R-:W3:Y:S01]  /*7190*/  LDC.64 R2, c[0x4][R3] ;  /* 0x0100000003027b82 */ /* 0x000ee20000000a00 */
[----:B------:R-:W5:Y:S01]  /*71a0*/  LDCU.64 UR4, c[0x4][0x10] ;  /* 0x01000200ff0477ac */ /* 0x000f620008000a00 */
[----:B-1----:R-:W-:Y:S01]  /*71b0*/  MOV R5, UR9 ;  /* 0x0000000900057c02 */ /* 0x002fe20008000f00 */
[----:B------:R-:W-:Y:S01]  /*71c0*/  IMAD.U32 R4, RZ, RZ, UR8 ;  /* 0x00000008ff047e24 */ /* 0x000fe2000f8e00ff */
[----:B--2---:R-:W-:Y:S01]  /*71d0*/  MOV R7, UR7 ;  /* 0x0000000700077c02 */ /* 0x004fe20008000f00 */
[----:B------:R-:W-:Y:S01]  /*71e0*/  IMAD.U32 R6, RZ, RZ, UR6 ;  /* 0x00000006ff067e24 */ /* 0x000fe2000f8e00ff */
[----:B-----5:R-:W-:Y:S01]  /*71f0*/  MOV R11, UR5 ;  /* 0x00000005000b7c02 */ /* 0x020fe20008000f00 */
[----:B------:R-:W-:Y:S02]  /*7200*/  IMAD.U32 R10, RZ, RZ, UR4 ;  /* 0x00000004ff0a7e24 */ /* 0x000fe4000f8e00ff */
[----:B------:R-:W-:Y:S07]  /*7210*/  LEPC R20, `(.L_x_127) ;  /* 0x000000001014794e */ /* 0x000fee0000000000 */
[----:B---34-:R-:W-:Y:S05]  /*7220*/  CALL.ABS.NOINC R2 ;  /* 0x0000000002007343 */ /* 0x018fea0003c00000 */
.L_x_127:
[----:B------:R-:W-:Y:S01]  /*7230*/  ISETP.NE.AND P0, PT, R70, RZ, PT ;  /* 0x000000ff4600720c */ /* 0x000fe20003f05270 */
[----:B------:R-:W-:Y:S05]  /*7240*/  WARPSYNC.ALL ;  /* 0x0000000000007948 */ /* 0x000fea0003800000 */
[----:B------:R-:W-:Y:S01]  /*7250*/  R2UR UR4, R34 ;  /* 0x00000000220472ca */ /* 0x000fe200000e0000 */
[----:B------:R-:W-:Y:S01]  /*7260*/  BSSY.RECONVERGENT B0, `(.L_x_128) ;  /* 0x0000056000007945 */ /* 0x000fe20003800200 */
[C---:B----4-:R-:W-:Y:S02]  /*7270*/  SHF.L.U32 R20, R40.reuse, 0x10, RZ ;  /* 0x0000001028147819 */ /* 0x050fe400000006ff */
[----:B------:R-:W-:Y:S02]  /*7280*/  LOP3.LUT R21, R40, 0xffff0000, RZ, 0xc0, !PT ;  /* 0xffff000028157812 */ /* 0x000fe400078ec0ff */
[C---:B------:R-:W-:Y:S02]  /*7290*/  SHF.L.U32 R34, R41.reuse, 0x10, RZ ;  /* 0x0000001029227819 */ /* 0x040fe400000006ff */
[----:B------:R-:W-:Y:S02]  /*72a0*/  R2UR UR5, R44 ;  /* 0x000000002c0572ca */ /* 0x000fe400000e0000 */
[----:B------:R-:W-:Y:S02]  /*72b0*/  LOP3.LUT R36, R41, 0xffff0000, RZ, 0xc0, !PT ;  /* 0xffff000029247812 */ /* 0x000fe400078ec0ff */
[C---:B------:R-:W-:Y:S01]  /*72c0*/  SHF.L.U32 R37, R42.reuse, 0x10, RZ ;  /* 0x000000102a257819 */ /* 0x040fe200000006ff */
[----:B------:R-:W1:Y:S01]  /*72d0*/  LDTM.16dp256bit.x4 R4, tmem[UR4+0x20] ;  /* 0x00002004000479ee */ /* 0x000e620008120000 */
[----:B------:R-:W-:Y:S01]  /*72e0*/  LOP3.LUT R38, R42, 0xffff0000, RZ, 0xc0, !PT ;  /* 0xffff00002a267812 */ /* 0x000fe200078ec0ff */
[----:B------:R-:W-:Y:S01]  /*72f0*/  NOP ;  /* 0x0000000000007918 */ /* 0x000fe20000000000 */
[C---:B------:R-:W-:Y:S02]  /*7300*/  SHF.L.U32 R39, R43.reuse, 0x10, RZ ;  /* 0x000000102b277819 */ /* 0x040fe400000006ff */
[----:B------:R-:W-:Y:S02]  /*7310*/  LOP3.LUT R40, R43, 0xffff0000, RZ, 0xc0, !PT ;  /* 0xffff00002b287812 */ /* 0x000fe400078ec0ff */
[C---:B------:R-:W-:Y:S01]  /*7320*/  SHF.L.U32 R41, R48.reuse, 0x10, RZ ;  /* 0x0000001030297819 */ /* 0x040fe200000006ff */
[----:B------:R-:W-:Y:S01]  /*7330*/  UIADD3 UR5, UPT, UPT, UR5, 0x220, URZ ;  /* 0x0000022005057890 */ /* 0x000fe2000fffe0ff */
[----:B------:R-:W-:Y:S02]  /*7340*/  LOP3.LUT R42, R48, 0xffff0000, RZ, 0xc0, !PT ;  /* 0xffff0000302a7812 */ /* 0x000fe400078ec0ff */
[C---:B------:R-:W-:Y:S01]  /*7350*/  SHF.L.U32 R43, R49.reuse, 0x10, RZ ;  /* 0x00000010312b7819 */ /* 0x040fe200000006ff */
[----:B------:R-:W-:Y:S01]  /*7360*/  UPRMT UR5, UR37, 0x654, UR5 ;  /* 0x0000065425057896 */ /* 0x000fe20008000005 */
[----:B------:R-:W-:Y:S02]  /*7370*/  LOP3.LUT R44, R49, 0xffff0000, RZ, 0xc0, !PT ;  /* 0xffff0000312c7812 */ /* 0x000fe400078ec0ff */
[C---:B------:R-:W-:Y:S02]  /*7380*/  SHF.L.U32 R45, R50.reuse, 0x10, RZ ;  /* 0x00000010322d7819 */ /* 0x040fe400000006ff */
[----:B------:R-:W-:Y:S02]  /*7390*/  LOP3.LUT R46, R50, 0xffff0000, RZ, 0xc0, !PT ;  /* 0xffff0000322e7812 */ /* 0x000fe400078ec0ff */
[C---:B------:R-:W-:Y:S02]  /*73a0*/  SHF.L.U32 R47, R51.reuse, 0x10, RZ ;  /* 0x00000010332f7819 */ /* 0x040fe400000006ff */
[----:B-1----:R-:W-:Y:S01]  /*73b0*/  SYNCS.ARRIVE.TRANS64.RED.A1T0 RZ, [UR5], RZ ;  /* 0x000000ffffff79a7 */ /* 0x002fe20008100405 */
[----:B------:R-:W-:Y:S01]  /*73c0*/  LOP3.LUT R48, R51, 0xffff0000, RZ, 0xc0, !PT ;  /* 0xffff000033307812 */ /* 0x000fe200078ec0ff */
[C---:B------:R-:W-:Y:S01]  /*73d0*/  FMUL R4, R33.reuse, R4 ;  /* 0x0000000421047220 */ /* 0x040fe20000400000 */
[C---:B------:R-:W-:Y:S01]  /*73e0*/  FMUL R5, R33.reuse, R5 ;  /* 0x0000000521057220 */ /* 0x040fe20000400000 */
[C---:B------:R-:W-:Y:S01]  /*73f0*/  FMUL R6, R33.reuse, R6 ;  /* 0x0000000621067220 */ /* 0x040fe20000400000 */
[----:B------:R-:W-:Y:S01]  /*7400*/  FMUL R7, R33, R7 ;  /* 0x0000000721077220 */ /* 0x000fe20000400000 */
[C---:B------:R-:W-:Y:S01]  /*7410*/  FFMA R4, R35.reuse, R20, R4 ;  /* 0x0000001423047223 */ /* 0x040fe20000000004 */
[C---:B------:R-:W-:Y:S01]  /*7420*/  FFMA R5, R35.reuse, R21, R5 ;  /* 0x0000001523057223 */ /* 0x040fe20000000005 */
[C---:B------:R-:W-:Y:S01]  /*7430*/  FFMA R6, R35.reuse, R34, R6 ;  /* 0x0000002223067223 */ /* 0x040fe20000000006 */
[----:B------:R-:W-:Y:S01]  /*7440*/  FFMA R7, R35, R36, R7 ;  /* 0x0000002423077223 */ /* 0x000fe20000000007 */
[C---:B------:R-:W-:Y:S01]  /*7450*/  FMUL R8, R33.reuse, R8 ;  /* 0x0000000821087220 */ /* 0x040fe20000400000 */
[----:B------:R-:W-:Y:S01]  /*7460*/  FMUL R9, R33, R9 ;  /* 0x0000000921097220 */ /* 0x000fe20000400000 */
[----:B------:R-:W-:Y:S01]  /*7470*/  F2FP.BF16.F32.PACK_AB R4, R5, R4 ;  /* 0x000000040504723e */ /* 0x000fe200000010ff */
[----:B------:R-:W-:Y:S01]  /*7480*/  FMUL R10, R33, R10 ;  /* 0x0000000a210a7220 */ /* 0x000fe20000400000 */
[----:B------:R-:W-:Y:S01]  /*7490*/  F2FP.BF16.F32.PACK_AB R5, R7, R6 ;  /* 0x000000060705723e */ /* 0x000fe200000010ff */
[C---:B------:R-:W-:Y:S01]  /*74a0*/  FFMA R8, R35.reuse, R37, R8 ;  /* 0x0000002523087223 */ /* 0x040fe20000000008 */
[----:B------:R-:W-:Y:S01]  /*74b0*/  FFMA R9, R35, R38, R9 ;  /* 0x0000002623097223 */ /* 0x000fe20000000009 */
[C---:B------:R-:W-:Y:S01]  /*74c0*/  FMUL R11, R33.reuse, R11 ;  /* 0x0000000b210b7220 */ /* 0x040fe20000400000 */
[C---:B------:R-:W-:Y:S01]  /*74d0*/  FMUL R0, R33.reuse, R12 ;  /* 0x0000000c21007220 */ /* 0x040fe20000400000 */
[----:B------:R-:W-:Y:S01]  /*74e0*/  FMUL R2, R33, R13 ;  /* 0x0000000d21027220 */ /* 0x000fe20000400000 */
[----:B------:R-:W-:Y:S01]  /*74f0*/  FFMA R10, R35, R39, R10 ;  /* 0x00000027230a7223 */ /* 0x000fe2000000000a */
[----:B------:R-:W-:Y:S01]  /*7500*/  FMUL R3, R33, R14 ;  /* 0x0000000e21037220 */ /* 0x000fe20000400000 */
[----:B------:R-:W-:Y:S01]  /*7510*/  F2FP.BF16.F32.PACK_AB R6, R9, R8 ;  /* 0x000000080906723e */ /* 0x000fe200000010ff */
[----:B------:R-:W-:Y:S01]  /*7520*/  FFMA R11, R35, R40, R11 ;  /* 0x00000028230b7223 */ /* 0x000fe2000000000b */
[C---:B------:R-:W-:Y:S01]  /*7530*/  FMUL R15, R33.reuse, R15 ;  /* 0x0000000f210f7220 */ /* 0x040fe20000400000 */
[----:B------:R-:W-:Y:S01]  /*7540*/  FMUL R12, R33, R16 ;  /* 0x00000010210c7220 */ /* 0x000fe20000400000 */
[----:B------:R-:W-:Y:S01]  /*7550*/  FFMA R0, R35, R41, R0 ;  /* 0x0000002923007223 */ /* 0x000fe20000000000 */
[----:B------:R-:W-:Y:S01]  /*7560*/  MOV R8, UR43 ;  /* 0x0000002b00087c02 */ /* 0x000fe20008000f00 */
[----:B------:R-:W-:Y:S01]  /*7570*/  FMUL R13, R33, R17 ;  /* 0x00000011210d7220 */ /* 0x000fe20000400000 */
[----:B------:R-:W-:Y:S01]  /*7580*/  FFMA R2, R35, R42, R2 ;  /* 0x0000002a23027223 */ /* 0x000fe20000000002 */
[----:B------:R-:W-:Y:S01]  /*7590*/  FMUL R14, R33, R18 ;  /* 0x00000012210e7220 */ /* 0x000fe20000400000 */
[C---:B------:R-:W-:Y:S01]  /*75a0*/  FFMA R3, R35.reuse, R43, R3 ;  /* 0x0000002b23037223 */ /* 0x040fe20000000003 */
[----:B------:R-:W-:Y:S01]  /*75b0*/  FFMA R15, R35, R44, R15 ;  /* 0x0000002c230f7223 */ /* 0x000fe2000000000f */
[----:B------:R-:W-:Y:S01]  /*75c0*/  FMUL R19, R33, R19 ;  /* 0x0000001321137220 */ /* 0x000fe20000400000 */
[C---:B------:R-:W-:Y:S01]  /*75d0*/  FFMA R12, R35.reuse, R45, R12 ;  /* 0x0000002d230c7223 */ /* 0x040fe2000000000c */
[----:B------:R-:W-:Y:S01]  /*75e0*/  LEA R8, R8, R64, 0xb ;  /* 0x0000004008087211 */ /* 0x000fe200078e58ff */
        /* <DEDUP_REMOVED lines=22> */
[----:B------:R-:W-:Y:S02]  /*7750*/  UIADD3 UR5, UPT, UPT, UR41, 0x20, URZ ;  /* 0x0000002029057890 */ /* 0x000fe4000fffe0ff */
[----:B------:R-:W-:Y:S02]  /*7760*/  UIADD3 UR4, UPT, UPT, UR10, 0x400, URZ ;  /* 0x000004000a047890 */ /* 0x000fe4000fffe0ff */
[----:B------:R-:W-:Y:S01]  /*7770*/  UIADD3.X UR9, UPT, UPT, URZ, UR55, URZ, UP0, !UPT ;  /* 0x00000037ff097290 */ /* 0x000fe200087fe4ff */
[----:B------:R-:W-:Y:S01]  /*7780*/  UMOV UR6, UR42 ;  /* 0x0000002a00067c82 */ /* 0x000fe20008000000 */
[----:B------:R-:W-:Y:S07]  /*7790*/  UMOV UR7, UR36 ;  /* 0x0000002400077c82 */ /* 0x000fee0008000000 */
[----:B------:R2:W-:Y:S02]  /*77a0*/  UTMASTG.3D [UR4], [UR8] ;  /* 0x00000004080073b5 */ /* 0x0005e40008010000 */
[----:B--2---:R0:W-:Y:S02]  /*77b0*/  UTMACMDFLUSH ;  /* 0x00000000000079b7 */ /* 0x0041e40000000000 */
.L_x_129:
[----:B------:R-:W-:Y:S05]  /*77c0*/  BSYNC.RECONVERGENT B0 ;  /* 0x0000000000007941 */ /* 0x000fea0003800200 */
.L_x_128:
[----:B------:R-:W-:Y:S01]  /*77d0*/  UIADD3 UR43, UPT, UPT, UR43, 0x1, URZ ;  /* 0x000000012b2b7890 */ /* 0x000fe2000fffe0ff */
[----:B------:R-:W-:Y:S03]  /*77e0*/  BSSY.RECONVERGENT B0, `(.L_x_130) ;  /* 0x0000008000007945 */ /* 0x000fe60003800200 */
[----:B------:R-:W-:Y:S04]  /*77f0*/  UISETP.NE.AND UP0, UPT, UR43, 0x3, UPT ;  /* 0x000000032b00788c */ /* 0x000fe8000bf05270 */
[----:B------:R-:W-:Y:S02]  /*7800*/  UISETP.EQ.XOR UP1, UPT, UR40, 0x3, !UP0 ;  /* 0x000000032800788c */ /* 0x000fe4000c722a70 */
[----:B------:R-:W-:Y:S02]  /*7810*/  USEL UR56, UR43, URZ, UP0 ;  /* 0x000000ff2b387287 */ /* 0x000fe40008000000 */
[----:B------:R-:W-:Y:S04]  /*7820*/  USEL UR4, URZ, 0x1, !UP1 ;  /* 0x00000001ff047887 */ /* 0x000fe8000c800000 */
[----:B------:R-:W-:Y:S01]  /*7830*/  ULOP3.LUT UR51, UR51, UR4, URZ, 0x3c, !UPT ;  /* 0x0000000433337292 */ /* 0x000fe2000f8e3cff */
[----:B------:R-:W-:Y:S11]  /*7840*/  @P0 BRA `(.L_x_131) ;  /* 0x0000000000040947 */ /* 0x000ff60003800000 */
[----:B------:R-:W-:Y:S04]  /*7850*/  DEPBAR.LE SB0, 0x1 ;  /* 0x000080400000791a */ /* 0x000fe80000000000 */
.L_x_131:
[----:B------:R-:W-:Y:S05]  /*7860*/  BSYNC.RECONVERGENT B0 ;  /* 0x0000000000007941 */ /* 0x000fea0003800200 */
.L_x_130:
[----:B------:R-:W-:Y:S01]  /*7870*/  BAR.SYNC.DEFER_BLOCKING 0x1, 0x80 ;  /* 0x0042000000007b1d */ /* 0x000fe20000010000 */
[----:B------:R-:W-:Y:S01]  /*7880*/  UISETP.NE.AND UP0, UPT, UR50, -0x2, UPT ;  /* 0xfffffffe3200788c */ /* 0x000fe2000bf05270 */
[----:B------:R-:W-:Y:S08]  /*7890*/  IADD3 R31, PT, PT, R31, 0x1, RZ ;  /* 0x000000011f1f7810 */ /* 0x000ff00007ffe0ff */
[----:B------:R-:W-:Y:S05]  /*78a0*/  BRA.U !UP0, `(.L_x_132) ;  /* 0x0000000108287547 */ /* 0x000fea000b800000 */
[----:B------:R-:W-:Y:S01]  /*78b0*/  ISETP.NE.AND P0, PT, R74, RZ, PT ;  /* 0x000000ff4a00720c */ /* 0x000fe20003f05270 */
[----:B------:R-:W-:Y:S01]  /*78c0*/  IMAD.U32 R2, RZ, RZ, UR49 ;  /* 0x00000031ff027e24 */ /* 0x000fe2000f8e00ff */
[----:B------:R-:W-:Y:S01]  /*78d0*/  UIADD3 UR49, UPT, UPT, UR49, 0x1, URZ ;  /* 0x0000000131317890 */ /* 0x000fe2000fffe0ff */
[----:B------:R-:W-:Y:S03]  /*78e0*/  IMAD.U32 R0, RZ, RZ, UR37 ;  /* 0x00000025ff007e24 */ /* 0x000fe6000f8e00ff */
[----:B------:R-:W-:Y:S04]  /*78f0*/  UISETP.NE.AND UP0, UPT, UR49, 0x3, UPT ;  /* 0x000000033100788c */ /* 0x000fe8000bf05270 */
[----:B------:R-:W-:Y:S03]  /*7900*/  USEL UR49, UR49, URZ, UP0 ;  /* 0x000000ff31317287 */ /* 0x000fe60008000000 */
[----:B------:R-:W-:Y:S05]  /*7910*/  @P0 LEA R2, R2, UR48, 0x3 ;  /* 0x0000003002020c11 */ /* 0x000fea000f8e18ff */
[----:B------:R-:W-:Y:S05]  /*7920*/  @P0 VIADD R2, R2, 0x1b8 ;  /* 0x000001b802020836 */ /* 0x000fea0000000000 */
[----:B------:R-:W-:Y:S04]  /*7930*/  @P0 PRMT R0, R0, 0x654, R2 ;  /* 0x0000065400000816 */ /* 0x000fe80000000002 */
[----:B------:R2:W-:Y:S03]  /*7940*/  @P0 SYNCS.ARRIVE.TRANS64.RED.A1T0 RZ, [R0+URZ], RZ ;  /* 0x000000ff00ff09a7 */ /* 0x0005e600081004ff */
.L_x_132:
[----:B------:R-:W-:Y:S01]  /*7950*/  ISETP.NE.AND P2, PT, R71, RZ, PT ;  /* 0x000000ff4700720c */ /* 0x000fe20003f45270 */
[----:B------:R-:W-:Y:S01]  /*7960*/  UIADD3 UR50, UPT, UPT, UR50, 0x2, URZ ;  /* 0x0000000232327890 */ /* 0x000fe2000fffe0ff */
[----:B------:R-:W-:Y:S01]  /*7970*/  ISETP.NE.AND P0, PT, R73, 0x2, PT ;  /* 0x000000024900780c */ /* 0x000fe20003f05270 */
[----:B------:R-:W-:Y:S01]  /*7980*/  IMAD.IADD R20, R29, 0x1, R58 ;  /* 0x000000011d147824 */ /* 0x000fe200078e023a */
[----:B------:R-:W-:Y:S01]  /*7990*/  ISETP.NE.AND P1, PT, R31, 0x4, PT ;  /* 0x000000041f00780c */ /* 0x000fe20003f25270 */
[----:B------:R-:W-:Y:S01]  /*79a0*/  IMAD.IADD R21, R30, 0x1, R59 ;  /* 0x000000011e157824 */ /* 0x000fe200078e023b */
[----:B------:R-:W-:Y:S02]  /*79b0*/  SEL R2, RZ, 0x1, P0 ;  /* 0x00000001ff027807 */ /* 0x000fe40000000000 */
[----:B--2---:R-:W-:Y:S02]  /*79c0*/  SEL R0, RZ, 0x1, P1 ;  /* 0x00000001ff007807 */ /* 0x004fe40000800000 */
[----:B------:R-:W-:Y:S02]  /*79d0*/  LOP3.LUT R67, R67, R2, RZ, 0x3c, !PT ;  /* 0x0000000243437212 */ /* 0x000fe400078e3cff */
[----:B------:R-:W-:Y:S02]  /*79e0*/  LOP3.LUT R68, R68, R0, RZ, 0x3c, !PT ;  /* 0x0000000044447212 */ /* 0x000fe400078e3cff */
[----:B------:R-:W-:Y:S02]  /*79f0*/  @P2 R2UR UR36, R66 ;  /* 0x00000000422422ca */ /* 0x000fe400000e0000 */
[----:B------:R-:W-:Y:S02]  /*7a00*/  SEL R73, R73, RZ, P0 ;  /* 0x000000ff49497207 */ /* 0x000fe40000000000 */
[----:B------:R-:W-:Y:S01]  /*7a10*/  SEL R31, R31, RZ, P1 ;  /* 0x000000ff1f1f7207 */ /* 0x000fe20000800000 */
[----:B------:R-:W-:Y:S10]  /*7a20*/  @P2 BRA `(.L_x_133) ;  /* 0xffffffdc00e02947 */ /* 0x000ff4000383ffff */
[----:B------:R-:W-:-:S09]  /*7a30*/  UISETP.NE.AND UP0, UPT, UR53, URZ, UPT ;  /* 0x000000ff3500728c */ /* 0x000fd2000bf05270 */
[----:B------:R-:W-:Y:S05]  /*7a40*/  BRA.U !UP0, `(.L_x_134) ;  /* 0x0000000108487547 */ /* 0x000fea000b800000 */
[----:B------:R-:W2:Y:S02]  /*7a50*/  LDCU.64 UR4, c[0x0][0x890] ;  /* 0x00011200ff0477ac */ /* 0x000ea40008000a00 */
[----:B--2---:R-:W-:-:S04]  /*7a60*/  UISETP.NE.U32.AND UP0, UPT, UR4, URZ, UPT ;  /* 0x000000ff0400728c */ /* 0x004fc8000bf05070 */
[----:B------:R-:W-:-:S09]  /*7a70*/  UISETP.NE.AND.EX UP0, UPT, UR5, URZ, UPT, UP0 ;  /* 0x000000ff0500728c */ /* 0x000fd2000bf05300 */
[----:B------:R-:W-:Y:S05]  /*7a80*/  BRA.U UP0, `(.L_x_135) ;  /* 0x00000001000c7547 */ /* 0x000fea000b800000 */
[----:B------:R-:W-:-:S13]  /*7a90*/  FSETP.NEU.AND P0, PT, R35, RZ, PT ;  /* 0x000000ff2300720b */ /* 0x000fda0003f0d000 */
[----:B------:R-:W-:Y:S05]  /*7aa0*/  @!P0 EXIT ;  /* 0x000000000000894d */ /* 0x000fea0003800000 */
[----:B------:R-:W-:Y:S05]  /*7ab0*/  BRA `(.L_x_134) ;  /* 0x00000000002c7947 */ /* 0x000fea0003800000 */
.L_x_135:
[----:B------:R-:W-:Y:S01]  /*7ac0*/  ISETP.NE.AND P0, PT, R72, RZ, PT ;  /* 0x000000ff4800720c */ /* 0x000fe20003f05270 */
[----:B------:R-:W-:-:S12]  /*7ad0*/  BSSY.RECONVERGENT B0, `(.L_x_134) ;  /* 0x0000009000007945 */ /* 0x000fd80003800200 */
[----:B------:R-:W-:Y:S05]  /*7ae0*/  @P0 BRA `(.L_x_136) ;  /* 0x0000000000140947 */ /* 0x000fea0003800000 */
[----:B------:R-:W2:Y:S02]  /*7af0*/  LDCU.64 UR4, c[0x0][0x888] ;  /* 0x00011100ff0477ac */ /* 0x000ea40008000a00 */
[----:B--2---:R-:W-:-:S04]  /*7b00*/  ISETP.NE.U32.AND P0, PT, RZ, UR4, PT ;  /* 0x00000004ff007c0c */ /* 0x004fc8000bf05070 */
[----:B------:R-:W-:-:S13]  /*7b10*/  ISETP.NE.AND.EX P0, PT, RZ, UR5, PT, P0 ;  /* 0x00000005ff007c0c */ /* 0x000fda000bf05300 */
[----:B------:R-:W-:Y:S05]  /*7b20*/  @!P0 EXIT ;  /* 0x000000000000894d */ /* 0x000fea0003800000 */
[----:B------:R-:W-:Y:S05]  /*7b30*/  BRA `(.L_x_137) ;  /* 0x0000000000087947 */ /* 0x000fea0003800000 */
.L_x_136:
[----:B------:R-:W-:-:S13]  /*7b40*/  FSETP.NEU.AND P0, PT, R35, RZ, PT ;  /* 0x000000ff2300720b */ /* 0x000fda0003f0d000 */
[----:B------:R-:W-:Y:S05]  /*7b50*/  @!P0 EXIT ;  /* 0x000000000000894d */ /* 0x000fea0003800000 */
.L_x_137:
[----:B------:R-:W-:Y:S05]  /*7b60*/  BSYNC.RECONVERGENT B0 ;  /* 0x0000000000007941 */ /* 0x000fea0003800200 */
.L_x_134:
[----:B------:R-:W-:Y:S01]  /*7b70*/  ULEA UR4, UR49, UR48, 0x3 ;  /* 0x0000003031047291 */ /* 0x000fe2000f8e18ff */
[----:B------:R-:W-:-:S04]  /*7b80*/  DEPBAR.LE SB0, 0x0 ;  /* 0x000080000000791a */ /* 0x000fc80000000000 */
[----:B------:R-:W-:-:S04]  /*7b90*/  UIADD3 UR4, UPT, UPT, UR4, 0x1b8, URZ ;  /* 0x000001b804047890 */ /* 0x000fc8000fffe0ff */
[----:B------:R-:W-:-:S09]  /*7ba0*/  UPRMT UR4, UR37, 0x654, UR4 ;  /* 0x0000065425047896 */ /* 0x000fd20008000004 */
[----:B------:R-:W-:Y:S01]  /*7bb0*/  SYNCS.ARRIVE.TRANS64.RED.A1T0 RZ, [UR4], RZ ;  /* 0x000000ffffff79a7 */ /* 0x000fe20008100404 */
[----:B------:R-:W-:Y:S05]  /*7bc0*/  EXIT ;  /* 0x000000000000794d */ /* 0x000fea0003800000 */
.L_x_20:
[----:B--2---:R2:W1:Y:S02]  /*7bd0*/  SYNCS.PHASECHK.TRANS64.TRYWAIT P0, [R2+URZ+0x250], R3 ;  /* 0x00025003020075a7 */ /* 0x00446400080011ff */
[----:B-1----:R-:W-:Y:S05]  /*7be0*/  @!P0 NANOSLEEP.SYNCS 0x989680 ;  /* 0x009896800000895d */ /* 0x002fea0003900000 */
[----:B------:R-:W1:Y:S02]  /*7bf0*/  @!P0 SYNCS.PHASECHK.TRANS64 P0, [R2+URZ+0x250], R3 ;  /* 0x00025003020085a7 */ /* 0x000e6400080010ff */
[----:B-1----:R-:W-:Y:S05]  /*7c00*/  @!P0 BRA `(.L_x_20) ;  /* 0xfffffffc00f08947 */ /* 0x002fea000383ffff */
[----:B------:R-:W-:Y:S05]  /*7c10*/  BRA `(.L_x_138) ;  /* 0xffffff9c00247947 */ /* 0x000fea000383ffff */
.L_x_23:
[----:B-1----:R-:W-:-:S07]  /*7c20*/  MOV R2, UR33 ;  /* 0x0000002100027c02 */ /* 0x002fce0008000f00 */
.L_x_139:
[----:B-1----:R1:W2:Y:S02]  /*7c30*/  SYNCS.PHASECHK.TRANS64.TRYWAIT P0, [R2+URZ+0xd0], R4 ;  /* 0x0000d004020075a7 */ /* 0x0022a400080011ff */
[----:B--2---:R-:W-:Y:S05]  /*7c40*/  @!P0 NANOSLEEP.SYNCS 0x989680 ;  /* 0x009896800000895d */ /* 0x004fea0003900000 */
[----:B------:R-:W2:Y:S02]  /*7c50*/  @!P0 SYNCS.PHASECHK.TRANS64 P0, [R2+URZ+0xd0], R4 ;  /* 0x0000d004020085a7 */ /* 0x000ea400080010ff */
[----:B--2---:R-:W-:Y:S05]  /*7c60*/  @!P0 BRA `(.L_x_139) ;  /* 0xfffffffc00f08947 */ /* 0x004fea000383ffff */
[----:B------:R-:W-:Y:S05]  /*7c70*/  BRA `(.L_x_22) ;  /* 0xffffff9c00747947 */ /* 0x000fea000383ffff */
.L_x_29:
[----:B-1----:R-:W-:-:S07]  /*7c80*/  MOV R2, UR17 ;  /* 0x0000001100027c02 */ /* 0x002fce0008000f00 */
.L_x_140:
[----:B-1----:R1:W2:Y:S02]  /*7c90*/  SYNCS.PHASECHK.TRANS64.TRYWAIT P0, [R2+URZ+0xd0], R4 ;  /* 0x0000d004020075a7 */ /* 0x0022a400080011ff */
[----:B--2---:R-:W-:Y:S05]  /*7ca0*/  @!P0 NANOSLEEP.SYNCS 0x989680 ;  /* 0x009896800000895d */ /* 0x004fea0003900000 */
[----:B------:R-:W2:Y:S02]  /*7cb0*/  @!P0 SYNCS.PHASECHK.TRANS64 P0, [R2+URZ+0xd0], R4 ;  /* 0x0000d004020085a7 */ /* 0x000ea400080010ff */
[----:B--2---:R-:W-:Y:S05]  /*7cc0*/  @!P0 BRA `(.L_x_140) ;  /* 0xfffffffc00f08947 */ /* 0x004fea000383ffff */
[----:B------:R-:W-:Y:S05]  /*7cd0*/  BRA `(.L_x_28) ;  /* 0xffffffa000187947 */ /* 0x000fea000383ffff */
.L_x_33:
[----:B-1----:R1:W2:Y:S02]  /*7ce0*/  SYNCS.PHASECHK.TRANS64.TRYWAIT P0, [R2+URZ+0x1e0], R3 ;  /* 0x0001e003020075a7 */ /* 0x0022a400080011ff */
[----:B--2---:R-:W-:Y:S05]  /*7cf0*/  @!P0 NANOSLEEP.SYNCS 0x989680 ;  /* 0x009896800000895d */ /* 0x004fea0003900000 */
[----:B------:R-:W2:Y:S02]  /*7d00*/  @!P0 SYNCS.PHASECHK.TRANS64 P0, [R2+URZ+0x1e0], R3 ;  /* 0x0001e003020085a7 */ /* 0x000ea400080010ff */
[----:B--2---:R-:W-:Y:S05]  /*7d10*/  @!P0 BRA `(.L_x_33) ;  /* 0xfffffffc00f08947 */ /* 0x004fea000383ffff */
[----:B------:R-:W-:Y:S05]  /*7d20*/  BRA `(.L_x_141) ;  /* 0xffffffa000a47947 */ /* 0x000fea000383ffff */
.L_x_37:
[----:B----4-:R-:W-:-:S07]  /*7d30*/  MOV R0, UR5 ;  /* 0x0000000500007c02 */ /* 0x010fce0008000f00 */
.L_x_142:
[----:B-1----:R1:W2:Y:S02]  /*7d40*/  SYNCS.PHASECHK.TRANS64.TRYWAIT P0, [R0+URZ], R2 ;  /* 0x00000002000075a7 */ /* 0x0022a400080011ff */
[----:B--2---:R-:W-:Y:S05]  /*7d50*/  @!P0 NANOSLEEP.SYNCS 0x989680 ;  /* 0x009896800000895d */ /* 0x004fea0003900000 */
[----:B------:R-:W2:Y:S02]  /*7d60*/  @!P0 SYNCS.PHASECHK.TRANS64 P0, [R0+URZ], R2 ;  /* 0x00000002000085a7 */ /* 0x000ea400080010ff */
[----:B--2---:R-:W-:Y:S05]  /*7d70*/  @!P0 BRA `(.L_x_142) ;  /* 0xfffffffc00f08947 */ /* 0x004fea000383ffff */
[----:B------:R-:W-:Y:S05]  /*7d80*/  BRA `(.L_x_143) ;  /* 0xffffffa800147947 */ /* 0x000fea000383ffff */
.L_x_38:
[----:B----4-:R-:W-:-:S07]  /*7d90*/  MOV R0, UR5 ;  /* 0x0000000500007c02 */ /* 0x010fce0008000f00 */
.L_x_144:
[----:B-1----:R1:W2:Y:S02]  /*7da0*/  SYNCS.PHASECHK.TRANS64.TRYWAIT P0, [R0+URZ], R3 ;  /* 0x00000003000075a7 */ /* 0x0022a400080011ff */
[----:B--2---:R-:W-:Y:S05]  /*7db0*/  @!P0 NANOSLEEP.SYNCS 0x989680 ;  /* 0x009896800000895d */ /* 0x004fea0003900000 */
[----:B------:R-:W2:Y:S02]  /*7dc0*/  @!P0 SYNCS.PHASECHK.TRANS64 P0, [R0+URZ], R3 ;  /* 0x00000003000085a7 */ /* 0x000ea400080010ff */
[----:B--2---:R-:W-:Y:S05]  /*7dd0*/  @!P0 BRA `(.L_x_144) ;  /* 0xfffffffc00f08947 */ /* 0x004fea000383ffff */
[----:B------:R-:W-:Y:S05]  /*7de0*/  BRA `(.L_x_145) ;  /* 0xffffffa800207947 */ /* 0x000fea000383ffff */
.L_x_39:
[----:B----4-:R-:W-:-:S07]  /*7df0*/  MOV R0, UR5 ;  /* 0x0000000500007c02 */ /* 0x010fce0008000f00 */
.L_x_146:
[----:B-1----:R1:W2:Y:S02]  /*7e00*/  SYNCS.PHASECHK.TRANS64.TRYWAIT P0, [R0+URZ], R3 ;  /* 0x00000003000075a7 */ /* 0x0022a400080011ff */
[----:B--2---:R-:W-:Y:S05]  /*7e10*/  @!P0 NANOSLEEP.SYNCS 0x989680 ;  /* 0x009896800000895d */ /* 0x004fea0003900000 */
[----:B------:R-:W2:Y:S02]  /*7e20*/  @!P0 SYNCS.PHASECHK.TRANS64 P0, [R0+URZ], R3 ;  /* 0x00000003000085a7 */ /* 0x000ea400080010ff */
[----:B--2---:R-:W-:Y:S05]  /*7e30*/  @!P0 BRA `(.L_x_146) ;  /* 0xfffffffc00f08947 */ /* 0x004fea000383ffff */
[----:B------:R-:W-:Y:S05]  /*7e40*/  BRA `(.L_x_147) ;  /* 0xffffffa8002c7947 */ /* 0x000fea000383ffff */
.L_x_40:
[----:B----4-:R-:W-:-:S07]  /*7e50*/  MOV R0, UR5 ;  /* 0x0000000500007c02 */ /* 0x010fce0008000f00 */
.L_x_148:
[----:B-1----:R1:W2:Y:S02]  /*7e60*/  SYNCS.PHASECHK.TRANS64.TRYWAIT P0, [R0+URZ], R3 ;  /* 0x00000003000075a7 */ /* 0x0022a400080011ff */
[----:B--2---:R-:W-:Y:S05]  /*7e70*/  @!P0 NANOSLEEP.SYNCS 0x989680 ;  /* 0x009896800000895d */ /* 0x004fea0003900000 */
[----:B------:R-:W2:Y:S02]  /*7e80*/  @!P0 SYNCS.PHASECHK.TRANS64 P0, [R0+URZ], R3 ;  /* 0x00000003000085a7 */ /* 0x000ea400080010ff */
[----:B--2---:R-:W-:Y:S05]  /*7e90*/  @!P0 BRA `(.L_x_148) ;  /* 0xfffffffc00f08947 */ /* 0x004fea000383ffff */
[----:B------:R-:W-:Y:S05]  /*7ea0*/  BRA `(.L_x_149) ;  /* 0xffffffa800387947 */ /* 0x000fea000383ffff */
.L_x_41:
[----:B----4-:R-:W-:-:S07]  /*7eb0*/  MOV R0, UR5 ;  /* 0x0000000500007c02 */ /* 0x010fce0008000f00 */
.L_x_150:
[----:B-1----:R1:W2:Y:S02]  /*7ec0*/  SYNCS.PHASECHK.TRANS64.TRYWAIT P0, [R0+URZ], R3 ;  /* 0x00000003000075a7 */ /* 0x0022a400080011ff */
[----:B--2---:R-:W-:Y:S05]  /*7ed0*/  @!P0 NANOSLEEP.SYNCS 0x989680 ;  /* 0x009896800000895d */ /* 0x004fea0003900000 */
[----:B------:R-:W2:Y:S02]  /*7ee0*/  @!P0 SYNCS.PHASECHK.TRANS64 P0, [R0+URZ], R3 ;  /* 0x00000003000085a7 */ /* 0x000ea400080010ff */
[----:B--2---:R-:W-:Y:S05]  /*7ef0*/  @!P0 BRA `(.L_x_150) ;  /* 0xfffffffc00f08947 */ /* 0x004fea000383ffff */
[----:B------:R-:W-:Y:S05]  /*7f00*/  BRA `(.L_x_151) ;  /* 0xffffffa800447947 */ /* 0x000fea000383ffff */
.L_x_42:
[----:B----4-:R-:W-:-:S07]  /*7f10*/  MOV R0, UR5 ;  /* 0x0000000500007c02 */ /* 0x010fce0008000f00 */
.L_x_152:
[----:B-1----:R1:W2:Y:S02]  /*7f20*/  SYNCS.PHASECHK.TRANS64.TRYWAIT P0, [R0+URZ], R3 ;  /* 0x00000003000075a7 */ /* 0x0022a400080011ff */
[----:B--2---:R-:W-:Y:S05]  /*7f30*/  @!P0 NANOSLEEP.SYNCS 0x989680 ;  /* 0x009896800000895d */ /* 0x004fea0003900000 */
[----:B------:R-:W2:Y:S02]  /*7f40*/  @!P0 SYNCS.PHASECHK.TRANS64 P0, [R0+URZ], R3 ;  /* 0x00000003000085a7 */ /* 0x000ea400080010ff */
[----:B--2---:R-:W-:Y:S05]  /*7f50*/  @!P0 BRA `(.L_x_152) ;  /* 0xfffffffc00f08947 */ /* 0x004fea000383ffff */
[----:B------:R-:W-:Y:S05]  /*7f60*/  BRA `(.L_x_153) ;  /* 0xffffffa800507947 */ /* 0x000fea000383ffff */
.L_x_43:
[----:B----4-:R-:W-:-:S07]  /*7f70*/  MOV R0, UR5 ;  /* 0x0000000500007c02 */ /* 0x010fce0008000f00 */
.L_x_154:
[----:B-1----:R1:W2:Y:S02]  /*7f80*/  SYNCS.PHASECHK.TRANS64.TRYWAIT P0, [R0+URZ], R3 ;  /* 0x00000003000075a7 */ /* 0x0022a400080011ff */
[----:B--2---:R-:W-:Y:S05]  /*7f90*/  @!P0 NANOSLEEP.SYNCS 0x989680 ;  /* 0x009896800000895d */ /* 0x004fea0003900000 */
[----:B------:R-:W2:Y:S02]  /*7fa0*/  @!P0 SYNCS.PHASECHK.TRANS64 P0, [R0+URZ], R3 ;  /* 0x00000003000085a7 */ /* 0x000ea400080010ff */
[----:B--2---:R-:W-:Y:S05]  /*7fb0*/  @!P0 BRA `(.L_x_154) ;  /* 0xfffffffc00f08947 */ /* 0x004fea000383ffff */
[----:B------:R-:W-:Y:S05]  /*7fc0*/  BRA `(.L_x_155) ;  /* 0xffffffa8005c7947 */ /* 0x000fea000383ffff */
.L_x_44:
[----:B----4-:R-:W-:-:S07]  /*7fd0*/  MOV R0, UR5 ;  /* 0x0000000500007c02 */ /* 0x010fce0008000f00 */
.L_x_156:
[----:B-1----:R1:W2:Y:S02]  /*7fe0*/  SYNCS.PHASECHK.TRANS64.TRYWAIT P0, [R0+URZ], R3 ;  /* 0x00000003000075a7 */ /* 0x0022a400080011ff */
[----:B--2---:R-:W-:Y:S05]  /*7ff0*/  @!P0 NANOSLEEP.SYNCS 0x989680 ;  /* 0x009896800000895d */ /* 0x004fea0003900000 */
[----:B------:R-:W2:Y:S02]  /*8000*/  @!P0 SYNCS.PHASECHK.TRANS64 P0, [R0+URZ], R3 ;  /* 0x00000003000085a7 */ /* 0x000ea400080010ff */
[----:B--2---:R-:W-:Y:S05]  /*8010*/  @!P0 BRA `(.L_x_156) ;  /* 0xfffffffc00f08947 */ /* 0x004fea000383ffff */
[----:B------:R-:W-:Y:S05]  /*8020*/  BRA `(.L_x_157) ;  /* 0xffffffa800687947 */ /* 0x000fea000383ffff */
.L_x_45:
[----:B----4-:R-:W-:-:S07]  /*8030*/  MOV R0, UR5 ;  /* 0x0000000500007c02 */ /* 0x010fce0008000f00 */
.L_x_158:
[----:B-1----:R1:W2:Y:S02]  /*8040*/  SYNCS.PHASECHK.TRANS64.TRYWAIT P0, [R0+URZ], R3 ;  /* 0x00000003000075a7 */ /* 0x0022a400080011ff */
[----:B--2---:R-:W-:Y:S05]  /*8050*/  @!P0 NANOSLEEP.SYNCS 0x989680 ;  /* 0x009896800000895d */ /* 0x004fea0003900000 */
[----:B------:R-:W2:Y:S02]  /*8060*/  @!P0 SYNCS.PHASECHK.TRANS64 P0, [R0+URZ], R3 ;  /* 0x00000003000085a7 */ /* 0x000ea400080010ff */
[----:B--2---:R-:W-:Y:S05]  /*8070*/  @!P0 BRA `(.L_x_158) ;  /* 0xfffffffc00f08947 */ /* 0x004fea000383ffff */
[----:B------:R-:W-:Y:S05]  /*8080*/  BRA `(.L_x_159) ;  /* 0xffffffa800747947 */ /* 0x000fea000383ffff */
.L_x_46:
[----:B----4-:R-:W-:-:S07]  /*8090*/  MOV R0, UR5 ;  /* 0x0000000500007c02 */ /* 0x010fce0008000f00 */
.L_x_160:
[----:B-1----:R1:W2:Y:S02]  /*80a0*/  SYNCS.PHASECHK.TRANS64.TRYWAIT P0, [R0+URZ], R3 ;  /* 0x00000003000075a7 */ /* 0x0022a400080011ff */
[----:B--2---:R-:W-:Y:S05]  /*80b0*/  @!P0 NANOSLEEP.SYNCS 0x989680 ;  /* 0x009896800000895d */ /* 0x004fea0003900000 */
[----:B------:R-:W2:Y:S02]  /*80c0*/  @!P0 SYNCS.PHASECHK.TRANS64 P0, [R0+URZ], R3 ;  /* 0x00000003000085a7 */ /* 0x000ea400080010ff */
[----:B--2---:R-:W-:Y:S05]  /*80d0*/  @!P0 BRA `(.L_x_160) ;  /* 0xfffffffc00f08947 */ /* 0x004fea000383ffff */
[----:B------:R-:W-:Y:S05]  /*80e0*/  BRA `(.L_x_161) ;  /* 0xffffffa800807947 */ /* 0x000fea000383ffff */
.L_x_47:
[----:B----4-:R-:W-:-:S07]  /*80f0*/  MOV R0, UR5 ;  /* 0x0000000500007c02 */ /* 0x010fce0008000f00 */
.L_x_162:
[----:B-1----:R1:W2:Y:S02]  /*8100*/  SYNCS.PHASECHK.TRANS64.TRYWAIT P0, [R0+URZ], R3 ;  /* 0x00000003000075a7 */ /* 0x0022a400080011ff */
[----:B--2---:R-:W-:Y:S05]  /*8110*/  @!P0 NANOSLEEP.SYNCS 0x989680 ;  /* 0x009896800000895d */ /* 0x004fea0003900000 */
[----:B------:R-:W2:Y:S02]  /*8120*/  @!P0 SYNCS.PHASECHK.TRANS64 P0, [R0+URZ], R3 ;  /* 0x00000003000085a7 */ /* 0x000ea400080010ff */
[----:B--2---:R-:W-:Y:S05]  /*8130*/  @!P0 BRA `(.L_x_162) ;  /* 0xfffffffc00f08947 */ /* 0x004fea000383ffff */
[----:B------:R-:W-:Y:S05]  /*8140*/  BRA `(.L_x_163) ;  /* 0xffffffa8008c7947 */ /* 0x000fea000383ffff */
.L_x_48:
[----:B----4-:R-:W-:-:S07]  /*8150*/  MOV R0, UR5 ;  /* 0x0000000500007c02 */ /* 0x010fce0008000f00 */
.L_x_164:
[----:B-1----:R1:W2:Y:S02]  /*8160*/  SYNCS.PHASECHK.TRANS64.TRYWAIT P0, [R0+URZ], R3 ;  /* 0x00000003000075a7 */ /* 0x0022a400080011ff */
[----:B--2---:R-:W-:Y:S05]  /*8170*/  @!P0 NANOSLEEP.SYNCS 0x989680 ;  /* 0x009896800000895d */ /* 0x004fea0003900000 */
[----:B------:R-:W2:Y:S02]  /*8180*/  @!P0 SYNCS.PHASECHK.TRANS64 P0, [R0+URZ], R3 ;  /* 0x00000003000085a7 */ /* 0x000ea400080010ff */
[----:B--2---:R-:W-:Y:S05]  /*8190*/  @!P0 BRA `(.L_x_164) ;  /* 0xfffffffc00f08947 */ /* 0x004fea000383ffff */
[----:B------:R-:W-:Y:S05]  /*81a0*/  BRA `(.L_x_165) ;  /* 0xffffffa800987947 */ /* 0x000fea000383ffff */
.L_x_49:
[----:B----4-:R-:W-:-:S07]  /*81b0*/  MOV R0, UR5 ;  /* 0x0000000500007c02 */ /* 0x010fce0008000f00 */
.L_x_166:
[----:B-1----:R1:W2:Y:S02]  /*81c0*/  SYNCS.PHASECHK.TRANS64.TRYWAIT P0, [R0+URZ], R3 ;  /* 0x00000003000075a7 */ /* 0x0022a400080011ff */
[----:B--2---:R-:W-:Y:S05]  /*81d0*/  @!P0 NANOSLEEP.SYNCS 0x989680 ;  /* 0x009896800000895d */ /* 0x004fea0003900000 */
[----:B------:R-:W2:Y:S02]  /*81e0*/  @!P0 SYNCS.PHASECHK.TRANS64 P0, [R0+URZ], R3 ;  /* 0x00000003000085a7 */ /* 0x000ea400080010ff */
[----:B--2---:R-:W-:Y:S05]  /*81f0*/  @!P0 BRA `(.L_x_166) ;  /* 0xfffffffc00f08947 */ /* 0x004fea000383ffff */
[----:B------:R-:W-:Y:S05]  /*8200*/  BRA `(.L_x_167) ;  /* 0xffffffa800a47947 */ /* 0x000fea000383ffff */
.L_x_50:
[----:B----4-:R-:W-:-:S07]  /*8210*/  MOV R0, UR5 ;  /* 0x0000000500007c02 */ /* 0x010fce0008000f00 */
.L_x_168:
[----:B-1----:R1:W2:Y:S02]  /*8220*/  SYNCS.PHASECHK.TRANS64.TRYWAIT P0, [R0+URZ], R3 ;  /* 0x00000003000075a7 */ /* 0x0022a400080011ff */
[----:B--2---:R-:W-:Y:S05]  /*8230*/  @!P0 NANOSLEEP.SYNCS 0x989680 ;  /* 0x009896800000895d */ /* 0x004fea0003900000 */
[----:B------:R-:W2:Y:S02]  /*8240*/  @!P0 SYNCS.PHASECHK.TRANS64 P0, [R0+URZ], R3 ;  /* 0x00000003000085a7 */ /* 0x000ea400080010ff */
[----:B--2---:R-:W-:Y:S05]  /*8250*/  @!P0 BRA `(.L_x_168) ;  /* 0xfffffffc00f08947 */ /* 0x004fea000383ffff */
[----:B------:R-:W-:Y:S05]  /*8260*/  BRA `(.L_x_169) ;  /* 0xffffffa800b07947 */ /* 0x000fea000383ffff */
.L_x_51:
[----:B----4-:R-:W-:-:S07]  /*8270*/  MOV R0, UR5 ;  /* 0x0000000500007c02 */ /* 0x010fce0008000f00 */
.L_x_170:
[----:B-1----:R1:W2:Y:S02]  /*8280*/  SYNCS.PHASECHK.TRANS64.TRYWAIT P0, [R0+URZ], R3 ;  /* 0x00000003000075a7 */ /* 0x0022a400080011ff */
[----:B--2---:R-:W-:Y:S05]  /*8290*/  @!P0 NANOSLEEP.SYNCS 0x989680 ;  /* 0x009896800000895d */ /* 0x004fea0003900000 */
[----:B------:R-:W2:Y:S02]  /*82a0*/  @!P0 SYNCS.PHASECHK.TRANS64 P0, [R0+URZ], R3 ;  /* 0x00000003000085a7 */ /* 0x000ea400080010ff */
[----:B--2---:R-:W-:Y:S05]  /*82b0*/  @!P0 BRA `(.L_x_170) ;  /* 0xfffffffc00f08947 */ /* 0x004fea000383ffff */
[----:B------:R-:W-:Y:S05]  /*82c0*/  BRA `(.L_x_171) ;  /* 0xffffffa800bc7947 */ /* 0x000fea000383ffff */
.L_x_52:
[----:B----4-:R-:W-:-:S07]  /*82d0*/  MOV R0, UR5 ;  /* 0x0000000500007c02 */ /* 0x010fce0008000f00 */
.L_x_172:
[----:B-1----:R1:W2:Y:S02]  /*82e0*/  SYNCS.PHASECHK.TRANS64.TRYWAIT P0, [R0+URZ], R3 ;  /* 0x00000003000075a7 */ /* 0x0022a400080011ff */
[----:B--2---:R-:W-:Y:S05]  /*82f0*/  @!P0 NANOSLEEP.SYNCS 0x989680 ;  /* 0x009896800000895d */ /* 0x004fea0003900000 */
[----:B------:R-:W2:Y:S02]  /*8300*/  @!P0 SYNCS.PHASECHK.TRANS64 P0, [R0+URZ], R3 ;  /* 0x00000003000085a7 */ /* 0x000ea400080010ff */
[----:B--2---:R-:W-:Y:S05]  /*8310*/  @!P0 BRA `(.L_x_172) ;  /* 0xfffffffc00f08947 */ /* 0x004fea000383ffff */
[----:B------:R-:W-:Y:S05]  /*8320*/  BRA `(.L_x_173) ;  /* 0xffffffa800c87947 */ /* 0x000fea000383ffff */
.L_x_53:
[----:B----4-:R-:W-:-:S07]  /*8330*/  MOV R0, UR5 ;  /* 0x0000000500007c02 */ /* 0x010fce0008000f00 */
.L_x_174:
[----:B-1----:R1:W2:Y:S02]  /*8340*/  SYNCS.PHASECHK.TRANS64.TRYWAIT P0, [R0+URZ], R3 ;  /* 0x00000003000075a7 */ /* 0x0022a400080011ff */
[----:B--2---:R-:W-:Y:S05]  /*8350*/  @!P0 NANOSLEEP.SYNCS 0x989680 ;  /* 0x009896800000895d */ /* 0x004fea0003900000 */
[----:B------:R-:W2:Y:S02]  /*8360*/  @!P0 SYNCS.PHASECHK.TRANS64 P0, [R0+URZ], R3 ;  /* 0x00000003000085a7 */ /* 0x000ea400080010ff */
[----:B--2---:R-:W-:Y:S05]  /*8370*/  @!P0 BRA `(.L_x_174) ;  /* 0xfffffffc00f08947 */ /* 0x004fea000383ffff */
[----:B------:R-:W-:Y:S05]  /*8380*/  BRA `(.L_x_175) ;  /* 0xffffffa800d47947 */ /* 0x000fea000383ffff */
.L_x_54:
[----:B----4-:R-:W-:-:S07]  /*8390*/  MOV R0, UR5 ;  /* 0x0000000500007c02 */ /* 0x010fce0008000f00 */
.L_x_176:
[----:B-1----:R1:W2:Y:S02]  /*83a0*/  SYNCS.PHASECHK.TRANS64.TRYWAIT P0, [R0+URZ], R3 ;  /* 0x00000003000075a7 */ /* 0x0022a400080011ff */
[----:B--2---:R-:W-:Y:S05]  /*83b0*/  @!P0 NANOSLEEP.SYNCS 0x989680 ;  /* 0x009896800000895d */ /* 0x004fea0003900000 */
[----:B------:R-:W2:Y:S02]  /*83c0*/  @!P0 SYNCS.PHASECHK.TRANS64 P0, [R0+URZ], R3 ;  /* 0x00000003000085a7 */ /* 0x000ea400080010ff */
[----:B--2---:R-:W-:Y:S05]  /*83d0*/  @!P0 BRA `(.L_x_176) ;  /* 0xfffffffc00f08947 */ /* 0x004fea000383ffff */
[----:B------:R-:W-:Y:S05]  /*83e0*/  BRA `(.L_x_177) ;  /* 0xffffffa800e07947 */ /* 0x000fea000383ffff */
.L_x_55:
[----:B----4-:R-:W-:-:S07]  /*83f0*/  MOV R0, UR5 ;  /* 0x0000000500007c02 */ /* 0x010fce0008000f00 */
.L_x_178:
[----:B-1----:R1:W2:Y:S02]  /*8400*/  SYNCS.PHASECHK.TRANS64.TRYWAIT P0, [R0+URZ], R3 ;  /* 0x00000003000075a7 */ /* 0x0022a400080011ff */
[----:B--2---:R-:W-:Y:S05]  /*8410*/  @!P0 NANOSLEEP.SYNCS 0x989680 ;  /* 0x009896800000895d */ /* 0x004fea0003900000 */
[----:B------:R-:W2:Y:S02]  /*8420*/  @!P0 SYNCS.PHASECHK.TRANS64 P0, [R0+URZ], R3 ;  /* 0x00000003000085a7 */ /* 0x000ea400080010ff */
[----:B--2---:R-:W-:Y:S05]  /*8430*/  @!P0 BRA `(.L_x_178) ;  /* 0xfffffffc00f08947 */ /* 0x004fea000383ffff */
[----:B------:R-:W-:Y:S05]  /*8440*/  BRA `(.L_x_179) ;  /* 0xffffffa800ec7947 */ /* 0x000fea000383ffff */
.L_x_56:
[----:B----4-:R-:W-:-:S07]  /*8450*/  MOV R0, UR5 ;  /* 0x0000000500007c02 */ /* 0x010fce0008000f00 */
.L_x_180:
[----:B-1----:R1:W2:Y:S02]  /*8460*/  SYNCS.PHASECHK.TRANS64.TRYWAIT P0, [R0+URZ], R3 ;  /* 0x00000003000075a7 */ /* 0x0022a400080011ff */
[----:B--2---:R-:W-:Y:S05]  /*8470*/  @!P0 NANOSLEEP.SYNCS 0x989680 ;  /* 0x009896800000895d */ /* 0x004fea0003900000 */
[----:B------:R-:W2:Y:S02]  /*8480*/  @!P0 SYNCS.PHASECHK.TRANS64 P0, [R0+URZ], R3 ;  /* 0x00000003000085a7 */ /* 0x000ea400080010ff */
[----:B--2---:R-:W-:Y:S05]  /*8490*/  @!P0 BRA `(.L_x_180) ;  /* 0xfffffffc00f08947 */ /* 0x004fea000383ffff */
[----:B------:R-:W-:Y:S05]  /*84a0*/  BRA `(.L_x_181) ;  /* 0xffffffa800f87947 */ /* 0x000fea000383ffff */
.L_x_57:
[----:B----4-:R-:W-:-:S07]  /*84b0*/  MOV R0, UR5 ;  /* 0x0000000500007c02 */ /* 0x010fce0008000f00 */
.L_x_182:
[----:B-1----:R1:W2:Y:S02]  /*84c0*/  SYNCS.PHASECHK.TRANS64.TRYWAIT P0, [R0+URZ], R3 ;  /* 0x00000003000075a7 */ /* 0x0022a400080011ff */
[----:B--2---:R-:W-:Y:S05]  /*84d0*/  @!P0 NANOSLEEP.SYNCS 0x989680 ;  /* 0x009896800000895d */ /* 0x004fea0003900000 */
[----:B------:R-:W2:Y:S02]  /*84e0*/  @!P0 SYNCS.PHASECHK.TRANS64 P0, [R0+URZ], R3 ;  /* 0x00000003000085a7 */ /* 0x000ea400080010ff */
[----:B--2---:R-:W-:Y:S05]  /*84f0*/  @!P0 BRA `(.L_x_182) ;  /* 0xfffffffc00f08947 */ /* 0x004fea000383ffff */
[----:B------:R-:W-:Y:S05]  /*8500*/  BRA `(.L_x_183) ;  /* 0xffffffac00047947 */ /* 0x000fea000383ffff */
.L_x_58:
[----:B----4-:R-:W-:-:S07]  /*8510*/  MOV R0, UR5 ;  /* 0x0000000500007c02 */ /* 0x010fce0008000f00 */
.L_x_184:
[----:B-1----:R1:W2:Y:S02]  /*8520*/  SYNCS.PHASECHK.TRANS64.TRYWAIT P0, [R0+URZ], R3 ;  /* 0x00000003000075a7 */ /* 0x0022a400080011ff */
[----:B--2---:R-:W-:Y:S05]  /*8530*/  @!P0 NANOSLEEP.SYNCS 0x989680 ;  /* 0x009896800000895d */ /* 0x004fea0003900000 */
[----:B------:R-:W2:Y:S02]  /*8540*/  @!P0 SYNCS.PHASECHK.TRANS64 P0, [R0+URZ], R3 ;  /* 0x00000003000085a7 */ /* 0x000ea400080010ff */
[----:B--2---:R-:W-:Y:S05]  /*8550*/  @!P0 BRA `(.L_x_184) ;  /* 0xfffffffc00f08947 */ /* 0x004fea000383ffff */
[----:B------:R-:W-:Y:S05]  /*8560*/  BRA `(.L_x_185) ;  /* 0xffffffac00107947 */ /* 0x000fea000383ffff */
.L_x_59:
[----:B----4-:R-:W-:-:S07]  /*8570*/  MOV R0, UR5 ;  /* 0x0000000500007c02 */ /* 0x010fce0008000f00 */
.L_x_186:
[----:B-1----:R1:W2:Y:S02]  /*8580*/  SYNCS.PHASECHK.TRANS64.TRYWAIT P0, [R0+URZ], R3 ;  /* 0x00000003000075a7 */ /* 0x0022a400080011ff */
[----:B--2---:R-:W-:Y:S05]  /*8590*/  @!P0 NANOSLEEP.SYNCS 0x989680 ;  /* 0x009896800000895d */ /* 0x004fea0003900000 */
[----:B------:R-:W2:Y:S02]  /*85a0*/  @!P0 SYNCS.PHASECHK.TRANS64 P0, [R0+URZ], R3 ;  /* 0x00000003000085a7 */ /* 0x000ea400080010ff */
[----:B--2---:R-:W-:Y:S05]  /*85b0*/  @!P0 BRA `(.L_x_186) ;  /* 0xfffffffc00f08947 */ /* 0x004fea000383ffff */
[----:B------:R-:W-:Y:S05]  /*85c0*/  BRA `(.L_x_187) ;  /* 0xffffffac001c7947 */ /* 0x000fea000383ffff */
.L_x_60:
[----:B----4-:R-:W-:-:S07]  /*85d0*/  MOV R0, UR5 ;  /* 0x0000000500007c02 */ /* 0x010fce0008000f00 */
.L_x_188:
[----:B-1----:R1:W2:Y:S02]  /*85e0*/  SYNCS.PHASECHK.TRANS64.TRYWAIT P0, [R0+URZ], R3 ;  /* 0x00000003000075a7 */ /* 0x0022a400080011ff */
[----:B--2---:R-:W-:Y:S05]  /*85f0*/  @!P0 NANOSLEEP.SYNCS 0x989680 ;  /* 0x009896800000895d */ /* 0x004fea0003900000 */
[----:B------:R-:W2:Y:S02]  /*8600*/  @!P0 SYNCS.PHASECHK.TRANS64 P0, [R0+URZ], R3 ;  /* 0x00000003000085a7 */ /* 0x000ea400080010ff */
[----:B--2---:R-:W-:Y:S05]  /*8610*/  @!P0 BRA `(.L_x_188) ;  /* 0xfffffffc00f08947 */ /* 0x004fea000383ffff */
[----:B------:R-:W-:Y:S05]  /*8620*/  BRA `(.L_x_189) ;  /* 0xffffffac00287947 */ /* 0x000fea000383ffff */
.L_x_61:
[----:B----4-:R-:W-:-:S07]  /*8630*/  MOV R0, UR5 ;  /* 0x0000000500007c02 */ /* 0x010fce0008000f00 */
.L_x_190:
[----:B-1----:R1:W2:Y:S02]  /*8640*/  SYNCS.PHASECHK.TRANS64.TRYWAIT P0, [R0+URZ], R3 ;  /* 0x00000003000075a7 */ /* 0x0022a400080011ff */
[----:B--2---:R-:W-:Y:S05]  /*8650*/  @!P0 NANOSLEEP.SYNCS 0x989680 ;  /* 0x009896800000895d */ /* 0x004fea0003900000 */
[----:B------:R-:W2:Y:S02]  /*8660*/  @!P0 SYNCS.PHASECHK.TRANS64 P0, [R0+URZ], R3 ;  /* 0x00000003000085a7 */ /* 0x000ea400080010ff */
[----:B--2---:R-:W-:Y:S05]  /*8670*/  @!P0 BRA `(.L_x_190) ;  /* 0xfffffffc00f08947 */ /* 0x004fea000383ffff */
[----:B------:R-:W-:Y:S05]  /*8680*/  BRA `(.L_x_191) ;  /* 0xffffffac00347947 */ /* 0x000fea000383ffff */
.L_x_64:
[----:B-1----:R1:W2:Y:S02]  /*8690*/  SYNCS.PHASECHK.TRANS64.TRYWAIT P0, [R0+URZ+0x240], R4 ;  /* 0x00024004000075a7 */ /* 0x0022a400080011ff */
[----:B--2---:R-:W-:Y:S05]  /*86a0*/  @!P0 NANOSLEEP.SYNCS 0x989680 ;  /* 0x009896800000895d */ /* 0x004fea0003900000 */
[----:B------:R-:W2:Y:S02]  /*86b0*/  @!P0 SYNCS.PHASECHK.TRANS64 P0, [R0+URZ+0x240], R4 ;  /* 0x00024004000085a7 */ /* 0x000ea400080010ff */
[----:B--2---:R-:W-:Y:S05]  /*86c0*/  @!P0 BRA `(.L_x_64) ;  /* 0xfffffffc00f08947 */ /* 0x004fea000383ffff */
[----:B------:R-:W-:Y:S05]  /*86d0*/  BRA `(.L_x_192) ;  /* 0xffffffac00907947 */ /* 0x000fea000383ffff */
.L_x_65:
[----:B------:R-:W-:-:S07]  /*86e0*/  MOV R0, UR5 ;  /* 0x0000000500007c02 */ /* 0x000fce0008000f00 */
.L_x_193:
[----:B-1----:R1:W2:Y:S02]  /*86f0*/  SYNCS.PHASECHK.TRANS64.TRYWAIT P0, [R0+URZ+0x1f0], R5 ;  /* 0x0001f005000075a7 */ /* 0x0022a400080011ff */
[----:B--2---:R-:W-:Y:S05]  /*8700*/  @!P0 NANOSLEEP.SYNCS 0x989680 ;  /* 0x009896800000895d */ /* 0x004fea0003900000 */
[----:B------:R-:W2:Y:S02]  /*8710*/  @!P0 SYNCS.PHASECHK.TRANS64 P0, [R0+URZ+0x1f0], R5 ;  /* 0x0001f005000085a7 */ /* 0x000ea400080010ff */
[----:B--2---:R-:W-:Y:S05]  /*8720*/  @!P0 BRA `(.L_x_193) ;  /* 0xfffffffc00f08947 */ /* 0x004fea000383ffff */
[----:B------:R-:W-:Y:S05]  /*8730*/  BRA `(.L_x_194) ;  /* 0xffffffac00a07947 */ /* 0x000fea000383ffff */
.L_x_66:
[----:B-1----:R1:W2:Y:S02]  /*8740*/  SYNCS.PHASECHK.TRANS64.TRYWAIT P1, [R0+URZ+0x1e0], R4 ;  /* 0x0001e004000075a7 */ /* 0x0022a400080211ff */
[----:B--2---:R-:W-:Y:S05]  /*8750*/  @!P1 NANOSLEEP.SYNCS 0x989680 ;  /* 0x009896800000995d */ /* 0x004fea0003900000 */
[----:B------:R-:W2:Y:S02]  /*8760*/  @!P1 SYNCS.PHASECHK.TRANS64 P1, [R0+URZ+0x1e0], R4 ;  /* 0x0001e004000095a7 */ /* 0x000ea400080210ff */
[----:B--2---:R-:W-:Y:S05]  /*8770*/  @!P1 BRA `(.L_x_66) ;  /* 0xfffffffc00f09947 */ /* 0x004fea000383ffff */
[----:B------:R-:W-:Y:S05]  /*8780*/  BRA `(.L_x_195) ;  /* 0xffffffac00d07947 */ /* 0x000fea000383ffff */
.L_x_69:
[----:B------:R-:W-:-:S07]  /*8790*/  MOV R0, UR5 ;  /* 0x0000000500007c02 */ /* 0x000fce0008000f00 */
.L_x_196:
[----:B-1----:R1:W2:Y:S02]  /*87a0*/  SYNCS.PHASECHK.TRANS64.TRYWAIT P0, [R0+URZ+0x1f0], R2 ;  /* 0x0001f002000075a7 */ /* 0x0022a400080011ff */
[----:B--2---:R-:W-:Y:S05]  /*87b0*/  @!P0 NANOSLEEP.SYNCS 0x989680 ;  /* 0x009896800000895d */ /* 0x004fea0003900000 */
[----:B------:R-:W2:Y:S02]  /*87c0*/  @!P0 SYNCS.PHASECHK.TRANS64 P0, [R0+URZ+0x1f0], R2 ;  /* 0x0001f002000085a7 */ /* 0x000ea400080010ff */
[----:B--2---:R-:W-:Y:S05]  /*87d0*/  @!P0 BRA `(.L_x_196) ;  /* 0xfffffffc00f08947 */ /* 0x004fea000383ffff */
[----:B------:R-:W-:Y:S05]  /*87e0*/  BRA `(.L_x_68) ;  /* 0xffffffb000247947 */ /* 0x000fea000383ffff */
.L_x_76:
[----:B-1----:R1:W2:Y:S02]  /*87f0*/  SYNCS.PHASECHK.TRANS64.TRYWAIT P1, [R0+URZ+0x1e0], R2 ;  /* 0x0001e002000075a7 */ /* 0x0022a400080211ff */
[----:B--2---:R-:W-:Y:S05]  /*8800*/  @!P1 NANOSLEEP.SYNCS 0x989680 ;  /* 0x009896800000995d */ /* 0x004fea0003900000 */
[----:B------:R-:W2:Y:S02]  /*8810*/  @!P1 SYNCS.PHASECHK.TRANS64 P1, [R0+URZ+0x1e0], R2 ;  /* 0x0001e002000095a7 */ /* 0x000ea400080210ff */
[----:B--2---:R-:W-:Y:S05]  /*8820*/  @!P1 BRA `(.L_x_76) ;  /* 0xfffffffc00f09947 */ /* 0x004fea000383ffff */
[----:B------:R-:W-:Y:S05]  /*8830*/  BRA `(.L_x_197) ;  /* 0xffffffb400847947 */ /* 0x000fea000383ffff */
.L_x_77:
[----:B------:R-:W-:-:S07]  /*8840*/  MOV R2, UR8 ;  /* 0x0000000800027c02 */ /* 0x000fce0008000f00 */
.L_x_198:
[----:B-1----:R1:W2:Y:S02]  /*8850*/  SYNCS.PHASECHK.TRANS64.TRYWAIT P0, [R2+URZ+0x220], R0 ;  /* 0x00022000020075a7 */ /* 0x0022a400080011ff */
[----:B--2---:R-:W-:Y:S05]  /*8860*/  @!P0 NANOSLEEP.SYNCS 0x989680 ;  /* 0x009896800000895d */ /* 0x004fea0003900000 */
[----:B------:R-:W2:Y:S02]  /*8870*/  @!P0 SYNCS.PHASECHK.TRANS64 P0, [R2+URZ+0x220], R0 ;  /* 0x00022000020085a7 */ /* 0x000ea400080010ff */
[----:B--2---:R-:W-:Y:S05]  /*8880*/  @!P0 BRA `(.L_x_198) ;  /* 0xfffffffc00f08947 */ /* 0x004fea000383ffff */
[----:B------:R-:W-:Y:S05]  /*8890*/  BRA `(.L_x_199) ;  /* 0xffffffb400d47947 */ /* 0x000fea000383ffff */
.L_x_80:
[----:B------:R-:W-:Y:S07]  /*88a0*/  MOV R0, UR7 ;  /* 0x0000000700007c02 */ /* 0x000fee0008000f00 */
.L_x_200:
[----:B-1----:R1:W2:Y:S02]  /*88b0*/  SYNCS.PHASECHK.TRANS64.TRYWAIT P0, [R0+URZ], R2 ;  /* 0x00000002000075a7 */ /* 0x0022a400080011ff */
[----:B--2---:R-:W-:Y:S05]  /*88c0*/  @!P0 NANOSLEEP.SYNCS 0x989680 ;  /* 0x009896800000895d */ /* 0x004fea0003900000 */
[----:B------:R-:W2:Y:S02]  /*88d0*/  @!P0 SYNCS.PHASECHK.TRANS64 P0, [R0+URZ], R2 ;  /* 0x00000002000085a7 */ /* 0x000ea400080010ff */
[----:B--2---:R-:W-:Y:S05]  /*88e0*/  @!P0 BRA `(.L_x_200) ;  /* 0xfffffffc00f08947 */ /* 0x004fea000383ffff */
[----:B------:R-:W-:Y:S05]  /*88f0*/  BRA `(.L_x_79) ;  /* 0xffffffb400f07947 */ /* 0x000fea000383ffff */
.L_x_83:
[----:B------:R-:W-:-:S07]  /*8900*/  MOV R0, UR5 ;  /* 0x0000000500007c02 */ /* 0x000fce0008000f00 */
.L_x_201:
[----:B--2---:R2:W3:Y:S02]  /*8910*/  SYNCS.PHASECHK.TRANS64.TRYWAIT P0, [R0+URZ], R2 ;  /* 0x00000002000075a7 */ /* 0x0044e400080011ff */
[----:B---3--:R-:W-:Y:S05]  /*8920*/  @!P0 NANOSLEEP.SYNCS 0x989680 ;  /* 0x009896800000895d */ /* 0x008fea0003900000 */
[----:B------:R-:W3:Y:S02]  /*8930*/  @!P0 SYNCS.PHASECHK.TRANS64 P0, [R0+URZ], R2 ;  /* 0x00000002000085a7 */ /* 0x000ee400080010ff */
[----:B---3--:R-:W-:Y:S05]  /*8940*/  @!P0 BRA `(.L_x_201) ;  /* 0xfffffffc00f08947 */ /* 0x008fea000383ffff */
[----:B------:R-:W-:Y:S05]  /*8950*/  BRA `(.L_x_202) ;  /* 0xffffffb800a47947 */ /* 0x000fea000383ffff */
.L_x_84:
[----:B------:R-:W-:-:S07]  /*8960*/  MOV R0, UR5 ;  /* 0x0000000500007c02 */ /* 0x000fce0008000f00 */
.L_x_203:
[----:B-1----:R1:W2:Y:S02]  /*8970*/  SYNCS.PHASECHK.TRANS64.TRYWAIT P0, [R0+URZ], R3 ;  /* 0x00000003000075a7 */ /* 0x0022a400080011ff */
[----:B--2---:R-:W-:Y:S05]  /*8980*/  @!P0 NANOSLEEP.SYNCS 0x989680 ;  /* 0x009896800000895d */ /* 0x004fea0003900000 */
[----:B------:R-:W2:Y:S02]  /*8990*/  @!P0 SYNCS.PHASECHK.TRANS64 P0, [R0+URZ], R3 ;  /* 0x00000003000085a7 */ /* 0x000ea400080010ff */
[----:B--2---:R-:W-:Y:S05]  /*89a0*/  @!P0 BRA `(.L_x_203) ;  /* 0xfffffffc00f08947 */ /* 0x004fea000383ffff */
[----:B------:R-:W-:Y:S05]  /*89b0*/  BRA `(.L_x_204) ;  /* 0xffffffb800b07947 */ /* 0x000fea000383ffff */
.L_x_85:
[----:B------:R-:W-:-:S07]  /*89c0*/  MOV R0, UR5 ;  /* 0x0000000500007c02 */ /* 0x000fce0008000f00 */
.L_x_205:
[----:B-1----:R1:W2:Y:S02]  /*89d0*/  SYNCS.PHASECHK.TRANS64.TRYWAIT P0, [R0+URZ], R3 ;  /* 0x00000003000075a7 */ /* 0x0022a400080011ff */
[----:B--2---:R-:W-:Y:S05]  /*89e0*/  @!P0 NANOSLEEP.SYNCS 0x989680 ;  /* 0x009896800000895d */ /* 0x004fea0003900000 */
[----:B------:R-:W2:Y:S02]  /*89f0*/  @!P0 SYNCS.PHASECHK.TRANS64 P0, [R0+URZ], R3 ;  /* 0x00000003000085a7 */ /* 0x000ea400080010ff */
[----:B--2---:R-:W-:Y:S05]  /*8a00*/  @!P0 BRA `(.L_x_205) ;  /* 0xfffffffc00f08947 */ /* 0x004fea000383ffff */
[----:B------:R-:W-:Y:S05]  /*8a10*/  BRA `(.L_x_206) ;  /* 0xffffffb800bc7947 */ /* 0x000fea000383ffff */
.L_x_86:
[----:B-1----:R-:W-:-:S07]  /*8a20*/  MOV R0, UR7 ;  /* 0x0000000700007c02 */ /* 0x002fce0008000f00 */
.L_x_207:
[----:B-1----:R1:W2:Y:S02]  /*8a30*/  SYNCS.PHASECHK.TRANS64.TRYWAIT P0, [R0+URZ], R2 ;  /* 0x00000002000075a7 */ /* 0x0022a400080011ff */
[----:B--2---:R-:W-:Y:S05]  /*8a40*/  @!P0 NANOSLEEP.SYNCS 0x989680 ;  /* 0x009896800000895d */ /* 0x004fea0003900000 */
[----:B------:R-:W2:Y:S02]  /*8a50*/  @!P0 SYNCS.PHASECHK.TRANS64 P0, [R0+URZ], R2 ;  /* 0x00000002000085a7 */ /* 0x000ea400080010ff */
[----:B--2---:R-:W-:Y:S05]  /*8a60*/  @!P0 BRA `(.L_x_207) ;  /* 0xfffffffc00f08947 */ /* 0x004fea000383ffff */
[----:B------:R-:W-:Y:S05]  /*8a70*/  BRA `(.L_x_208) ;  /* 0xffffffb800c87947 */ /* 0x000fea000383ffff */
.L_x_91:
[----:B--2---:R2:W3:Y:S02]  /*8a80*/  SYNCS.PHASECHK.TRANS64.TRYWAIT P0, [R0+URZ+0x1e0], R2 ;  /* 0x0001e002000075a7 */ /* 0x0044e400080011ff */
[----:B---3--:R-:W-:Y:S05]  /*8a90*/  @!P0 NANOSLEEP.SYNCS 0x989680 ;  /* 0x009896800000895d */ /* 0x008fea0003900000 */
[----:B------:R-:W3:Y:S02]  /*8aa0*/  @!P0 SYNCS.PHASECHK.TRANS64 P0, [R0+URZ+0x1e0], R2 ;  /* 0x0001e002000085a7 */ /* 0x000ee400080010ff */
[----:B---3--:R-:W-:Y:S05]  /*8ab0*/  @!P0 BRA `(.L_x_91) ;  /* 0xfffffffc00f08947 */ /* 0x008fea000383ffff */
[----:B------:R-:W-:Y:S05]  /*8ac0*/  BRA `(.L_x_209) ;  /* 0xffffffbc00c07947 */ /* 0x000fea000383ffff */
.L_x_94:
[----:B------:R-:W-:Y:S07]  /*8ad0*/  MOV R0, UR7 ;  /* 0x0000000700007c02 */ /* 0x000fee0008000f00 */
.L_x_210:
[----:B--2---:R2:W3:Y:S02]  /*8ae0*/  SYNCS.PHASECHK.TRANS64.TRYWAIT P0, [R0+URZ+0x1d8], R2 ;  /* 0x0001d802000075a7 */ /* 0x0044e400080011ff */
[----:B---3--:R-:W-:Y:S05]  /*8af0*/  @!P0 NANOSLEEP.SYNCS 0x989680 ;  /* 0x009896800000895d */ /* 0x008fea0003900000 */
[----:B------:R-:W3:Y:S02]  /*8b00*/  @!P0 SYNCS.PHASECHK.TRANS64 P0, [R0+URZ+0x1d8], R2 ;  /* 0x0001d802000085a7 */ /* 0x000ee400080010ff */
[----:B---3--:R-:W-:Y:S05]  /*8b10*/  @!P0 BRA `(.L_x_210) ;  /* 0xfffffffc00f08947 */ /* 0x008fea000383ffff */
[----:B------:R-:W-:Y:S05]  /*8b20*/  BRA `(.L_x_93) ;  /* 0xffffffc000a07947 */ /* 0x000fea000383ffff */
.L_x_97:
[----:B------:R-:W-:Y:S07]  /*8b30*/  MOV R0, UR15 ;  /* 0x0000000f00007c02 */ /* 0x000fee0008000f00 */
.L_x_211:
[----:B-1----:R1:W2:Y:S02]  /*8b40*/  SYNCS.PHASECHK.TRANS64.TRYWAIT P0, [R0+URZ+0x1b8], R9 ;  /* 0x0001b809000075a7 */ /* 0x0022a400080011ff */
[----:B--2---:R-:W-:Y:S05]  /*8b50*/  @!P0 NANOSLEEP.SYNCS 0x989680 ;  /* 0x009896800000895d */ /* 0x004fea0003900000 */
[----:B------:R-:W2:Y:S02]  /*8b60*/  @!P0 SYNCS.PHASECHK.TRANS64 P0, [R0+URZ+0x1b8], R9 ;  /* 0x0001b809000085a7 */ /* 0x000ea400080010ff */
[----:B--2---:R-:W-:Y:S05]  /*8b70*/  @!P0 BRA `(.L_x_211) ;  /* 0xfffffffc00f08947 */ /* 0x004fea000383ffff */
[----:B------:R-:W-:Y:S05]  /*8b80*/  BRA `(.L_x_212) ;  /* 0xffffffc400187947 */ /* 0x000fea000383ffff */
.L_x_98:
[----:B------:R-:W-:Y:S07]  /*8b90*/  MOV R0, UR13 ;  /* 0x0000000d00007c02 */ /* 0x000fee0008000f00 */
.L_x_213:
[----:B-1----:R1:W2:Y:S02]  /*8ba0*/  SYNCS.PHASECHK.TRANS64.TRYWAIT P0, [R0+URZ+0x1b8], R20 ;  /* 0x0001b814000075a7 */ /* 0x0022a400080011ff */
[----:B--2---:R-:W-:Y:S05]  /*8bb0*/  @!P0 NANOSLEEP.SYNCS 0x989680 ;  /* 0x009896800000895d */ /* 0x004fea0003900000 */
[----:B------:R-:W2:Y:S02]  /*8bc0*/  @!P0 SYNCS.PHASECHK.TRANS64 P0, [R0+URZ+0x1b8], R20 ;  /* 0x0001b814000085a7 */ /* 0x000ea400080010ff */
[----:B--2---:R-:W-:Y:S05]  /*8bd0*/  @!P0 BRA `(.L_x_213) ;  /* 0xfffffffc00f08947 */ /* 0x004fea000383ffff */
[----:B------:R-:W-:Y:S05]  /*8be0*/  BRA `(.L_x_214) ;  /* 0xffffffc400b87947 */ /* 0x000fea000383ffff */
.L_x_100:
[----:B------:R-:W-:-:S07]  /*8bf0*/  MOV R0, UR4 ;  /* 0x0000000400007c02 */ /* 0x000fce0008000f00 */
.L_x_215:
[----:B-1----:R1:W3:Y:S02]  /*8c00*/  SYNCS.PHASECHK.TRANS64.TRYWAIT P0, [R0+URZ], R2 ;  /* 0x00000002000075a7 */ /* 0x0022e400080011ff */
[----:B---3--:R-:W-:Y:S05]  /*8c10*/  @!P0 NANOSLEEP.SYNCS 0x989680 ;  /* 0x009896800000895d */ /* 0x008fea0003900000 */
[----:B------:R-:W3:Y:S02]  /*8c20*/  @!P0 SYNCS.PHASECHK.TRANS64 P0, [R0+URZ], R2 ;  /* 0x00000002000085a7 */ /* 0x000ee400080010ff */
[----:B---3--:R-:W-:Y:S05]  /*8c30*/  @!P0 BRA `(.L_x_215) ;  /* 0xfffffffc00f08947 */ /* 0x008fea000383ffff */
[----:B------:R-:W-:Y:S05]  /*8c40*/  BRA `(.L_x_216) ;  /* 0xffffffc800447947 */ /* 0x000fea000383ffff */
.L_x_101:
[----:B------:R-:W-:-:S07]  /*8c50*/  MOV R0, UR4 ;  /* 0x0000000400007c02 */ /* 0x000fce0008000f00 */
.L_x_217:
[----:B-1----:R1:W3:Y:S02]  /*8c60*/  SYNCS.PHASECHK.TRANS64.TRYWAIT P0, [R0+URZ], R2 ;  /* 0x00000002000075a7 */ /* 0x0022e400080011ff */
[----:B---3--:R-:W-:Y:S05]  /*8c70*/  @!P0 NANOSLEEP.SYNCS 0x989680 ;  /* 0x009896800000895d */ /* 0x008fea0003900000 */
[----:B------:R-:W3:Y:S02]  /*8c80*/  @!P0 SYNCS.PHASECHK.TRANS64 P0, [R0+URZ], R2 ;  /* 0x00000002000085a7 */ /* 0x000ee400080010ff */
[----:B---3--:R-:W-:Y:S05]  /*8c90*/  @!P0 BRA `(.L_x_217) ;  /* 0xfffffffc00f08947 */ /* 0x008fea000383ffff */
[----:B------:R-:W-:Y:S05]  /*8ca0*/  BRA `(.L_x_218) ;  /* 0xffffffc800507947 */ /* 0x000fea000383ffff */
.L_x_103:
[----:B--2---:R2:W4:Y:S02]  /*8cb0*/  SYNCS.PHASECHK.TRANS64.TRYWAIT P0, [R0+URZ+0x1e0], R2 ;  /* 0x0001e002000075a7 */ /* 0x00452400080011ff */
[----:B----4-:R-:W-:Y:S05]  /*8cc0*/  @!P0 NANOSLEEP.SYNCS 0x989680 ;  /* 0x009896800000895d */ /* 0x010fea0003900000 */
[----:B------:R-:W4:Y:S02]  /*8cd0*/  @!P0 SYNCS.PHASECHK.TRANS64 P0, [R0+URZ+0x1e0], R2 ;  /* 0x0001e002000085a7 */ /* 0x000f2400080010ff */
[----:B----4-:R-:W-:Y:S05]  /*8ce0*/  @!P0 BRA `(.L_x_103) ;  /* 0xfffffffc00f08947 */ /* 0x010fea000383ffff */
[----:B------:R-:W-:Y:S05]  /*8cf0*/  BRA `(.L_x_219) ;  /* 0xffffffcc00407947 */ /* 0x000fea000383ffff */
.L_x_113:
[----:B-1----:R1:W3:Y:S02]  /*8d00*/  SYNCS.PHASECHK.TRANS64.TRYWAIT P1, [R2+URZ+0x1a0], R4 ;  /* 0x0001a004020075a7 */ /* 0x0022e400080211ff */
[----:B---3--:R-:W-:Y:S05]  /*8d10*/  @!P1 NANOSLEEP.SYNCS 0x989680 ;  /* 0x009896800000995d */ /* 0x008fea0003900000 */
[----:B------:R-:W3:Y:S02]  /*8d20*/  @!P1 SYNCS.PHASECHK.TRANS64 P1, [R2+URZ+0x1a0], R4 ;  /* 0x0001a004020095a7 */ /* 0x000ee400080210ff */
[----:B---3--:R-:W-:Y:S05]  /*8d30*/  @!P1 BRA `(.L_x_113) ;  /* 0xfffffffc00f09947 */ /* 0x008fea000383ffff */
[----:B------:R-:W-:Y:S05]  /*8d40*/  BRA `(.L_x_112) ;  /* 0xffffffd800407947 */ /* 0x000fea000383ffff */
.L_x_115:
[----:B-1----:R1:W2:Y:S02]  /*8d50*/  SYNCS.PHASECHK.TRANS64.TRYWAIT P0, [R44+URZ+0x200], R3 ;  /* 0x000200032c0075a7 */ /* 0x0022a400080011ff */
[----:B--2---:R-:W-:Y:S05]  /*8d60*/  @!P0 NANOSLEEP.SYNCS 0x989680 ;  /* 0x009896800000895d */ /* 0x004fea0003900000 */
[----:B------:R-:W2:Y:S02]  /*8d70*/  @!P0 SYNCS.PHASECHK.TRANS64 P0, [R44+URZ+0x200], R3 ;  /* 0x000200032c0085a7 */ /* 0x000ea400080010ff */
[----:B--2---:R-:W-:Y:S05]  /*8d80*/  @!P0 BRA `(.L_x_115) ;  /* 0xfffffffc00f08947 */ /* 0x004fea000383ffff */
[----:B------:R-:W-:Y:S05]  /*8d90*/  BRA `(.L_x_114) ;  /* 0xffffffd800907947 */ /* 0x000fea000383ffff */
.L_x_126:
[----:B-1----:R1:W2:Y:S02]  /*8da0*/  SYNCS.PHASECHK.TRANS64.TRYWAIT P0, [R2+URZ+0x1a0], R45 ;  /* 0x0001a02d020075a7 */ /* 0x0022a400080011ff */
[----:B--2---:R-:W-:Y:S05]  /*8db0*/  @!P0 NANOSLEEP.SYNCS 0x989680 ;  /* 0x009896800000895d */ /* 0x004fea0003900000 */
[----:B------:R-:W2:Y:S02]  /*8dc0*/  @!P0 SYNCS.PHASECHK.TRANS64 P0, [R2+URZ+0x1a0], R45 ;  /* 0x0001a02d020085a7 */ /* 0x000ea400080010ff */
[----:B--2---:R-:W-:Y:S05]  /*8dd0*/  @!P0 BRA `(.L_x_126) ;  /* 0xfffffffc00f08947 */ /* 0x004fea000383ffff */
[----:B------:R-:W-:Y:S05]  /*8de0*/  BRA `(.L_x_125) ;  /* 0xffffffe000a07947 */ /* 0x000fea000383ffff */
        .weak           $__internal_0_$__cuda_sm10x_tcgen05_guardrail_trap_col_being_dealloced_not_returned_by_alloc
        .type           $__internal_0_$__cuda_sm10x_tcgen05_guardrail_trap_col_being_dealloced_not_returned_by_alloc,@function
        .size           $__internal_0_$__cuda_sm10x_tcgen05_guardrail_trap_col_being_dealloced_not_returned_by_alloc,($__internal_1_$__cuda_sm10x_tcgen05_guardrail_trap_phase_invalid_during_alloc - $__internal_0_$__cuda_sm10x_tcgen05_guardrail_trap_col_being_dealloced_not_returned_by_alloc)
$__internal_0_$__cuda_sm10x_tcgen05_guardrail_trap_col_being_dealloced_not_returned_by_alloc:
[----:B------:R-:W-:Y:S05]  /*8df0*/  BPT.TRAP 0x1 ;  /* 0x000000040000795c */ /* 0x000fea0000300000 */
[----:B------:R-:W-:-:S04]  /*8e00*/  HFMA2 R3, -RZ, RZ, 0, 0 ;  /* 0x00000000ff037431 */ /* 0x000fc800000001ff */
[----:B------:R-:W-:Y:S05]  /*8e10*/  RET.REL.NODEC R2 `(_ZN7cutlass13device_kernelINS_4gemm6kernel13GemmUniversalIN4cute5tupleIJiiiiEEENS1_10collective13CollectiveMmaINS1_35MainloopSm100TmaUmmaWarpSpecializedILi26ELi2ELi4ENS5_IJNS4_1CILi1EEESB_SB_EEEEENS5_IJNSA_ILi64EEESE_NSA_ILi32EEEEEENS_10bfloat16_tENS5_IJlSB_lEEESH_SI_NS4_8TiledMMAINS4_8MMA_AtomIJNS4_20SM100_MMA_F16BF16_SSISH_SH_fLi64ELi64ELNS4_4UMMA5MajorE0ELSN_0ELNSM_7ScaleInE0ELSO_0EEEEEENS4_6LayoutISC_NS5_IJNSA_ILi0EEESS_SS_EEEEENS5_IJNS4_10UnderscoreESV_SV_EEEEENS4_13SM90_TMA_LOADENS4_14ComposedLayoutINS4_7SwizzleILi2ELi4ELi3EEENS4_18smem_ptr_flag_bitsILi16EEENSR_INS5_IJNSA_ILi8EEESF_EEENS5_IJSF_SB_EEEEEEEvNS4_8identityESY_S18_vS19_EENS_8epilogue10collective18CollectiveEpilogueINS1B_23Sm100TmaWarpSpecializedILi3ELi2ELi16ELb1ELb0EEEJSG_NS5_IJNSR_ISE_SB_EENSR_ISF_SB_EEEEESH_SI_SH_SI_NS1B_6fusion15FusionCallbacksIS1F_NS1J_17LinearCombinationISH_fSH_fLNS_15FloatRoundStyleE2EEESG_S1I_JEEENS4_5SM1004TMEM4LOAD26SM100_TMEM_LOAD_16dp256b4xESY_S18_NS4_17SM75_U32x4_LDSM_NENS4_14SM90_TMA_STOREES18_NS4_17SM90_U32x4_STSM_NENS4_39AutoVectorizingCopyWithAssumedAlignmentILi128EEEEEEvvEEEEvNT_6ParamsE) ;  /* 0xffffff7002787950 */ /* 0x000fea0003c3ffff */
        .weak           $__internal_1_$__cuda_sm10x_tcgen05_guardrail_trap_phase_invalid_during_alloc
        .type           $__internal_1_$__cuda_sm10x_tcgen05_guardrail_trap_phase_invalid_during_alloc,@function
        .size           $__internal_1_$__cuda_sm10x_tcgen05_guardrail_trap_phase_invalid_during_alloc,($__internal_2_$__cuda_sm10x_tcgen05_guardrail_trap_unallocated_columns_being_dealloced - $__internal_1_$__cuda_sm10x_tcgen05_guardrail_trap_phase_invalid_during_alloc)
$__internal_1_$__cuda_sm10x_tcgen05_guardrail_trap_phase_invalid_during_alloc:
[----:B------:R-:W-:Y:S05]  /*8e20*/  BPT.TRAP 0x1 ;  /* 0x000000040000795c */ /* 0x000fea0000300000 */
[----:B------:R-:W-:-:S04]  /*8e30*/  MOV R3, 0x0 ;  /* 0x0000000000037802 */ /* 0x000fc80000000f00 */
[----:B------:R-:W-:Y:S05]  /*8e40*/  RET.REL.NODEC R2 `(_ZN7cutlass13device_kernelINS_4gemm6kernel13GemmUniversalIN4cute5tupleIJiiiiEEENS1_10collective13CollectiveMmaINS1_35MainloopSm100TmaUmmaWarpSpecializedILi26ELi2ELi4ENS5_IJNS4_1CILi1EEESB_SB_EEEEENS5_IJNSA_ILi64EEESE_NSA_ILi32EEEEEENS_10bfloat16_tENS5_IJlSB_lEEESH_SI_NS4_8TiledMMAINS4_8MMA_AtomIJNS4_20SM100_MMA_F16BF16_SSISH_SH_fLi64ELi64ELNS4_4UMMA5MajorE0ELSN_0ELNSM_7ScaleInE0ELSO_0EEEEEENS4_6LayoutISC_NS5_IJNSA_ILi0EEESS_SS_EEEEENS5_IJNS4_10UnderscoreESV_SV_EEEEENS4_13SM90_TMA_LOADENS4_14ComposedLayoutINS4_7SwizzleILi2ELi4ELi3EEENS4_18smem_ptr_flag_bitsILi16EEENSR_INS5_IJNSA_ILi8EEESF_EEENS5_IJSF_SB_EEEEEEEvNS4_8identityESY_S18_vS19_EENS_8epilogue10collective18CollectiveEpilogueINS1B_23Sm100TmaWarpSpecializedILi3ELi2ELi16ELb1ELb0EEEJSG_NS5_IJNSR_ISE_SB_EENSR_ISF_SB_EEEEESH_SI_SH_SI_NS1B_6fusion15FusionCallbacksIS1F_NS1J_17LinearCombinationISH_fSH_fLNS_15FloatRoundStyleE2EEESG_S1I_JEEENS4_5SM1004TMEM4LOAD26SM100_TMEM_LOAD_16dp256b4xESY_S18_NS4_17SM75_U32x4_LDSM_NENS4_14SM90_TMA_STOREES18_NS4_17SM90_U32x4_STSM_NENS4_39AutoVectorizingCopyWithAssumedAlignmentILi128EEEEEEvvEEEEvNT_6ParamsE) ;  /* 0xffffff70026c7950 */ /* 0x000fea0003c3ffff */
        .weak           $__internal_2_$__cuda_sm10x_tcgen05_guardrail_trap_unallocated_columns_being_dealloced
        .type           $__internal_2_$__cuda_sm10x_tcgen05_guardrail_trap_unallocated_columns_being_dealloced,@function
        .size           $__internal_2_$__cuda_sm10x_tcgen05_guardrail_trap_unallocated_columns_being_dealloced,(.L_x_221 - $__internal_2_$__cuda_sm10x_tcgen05_guardrail_trap_unallocated_columns_being_dealloced)
$__internal_2_$__cuda_sm10x_tcgen05_guardrail_trap_unallocated_columns_being_dealloced:
[----:B------:R-:W-:Y:S05]  /*8e50*/  BPT.TRAP 0x1 ;  /* 0x000000040000795c */ /* 0x000fea0000300000 */
[----:B------:R-:W-:-:S04]  /*8e60*/  HFMA2 R3, -RZ, RZ, 0, 0 ;  /* 0x00000000ff037431 */ /* 0x000fc800000001ff */
[----:B------:R-:W-:Y:S05]  /*8e70*/  RET.REL.NODEC R2 `(_ZN7cutlass13device_kernelINS_4gemm6kernel13GemmUniversalIN4cute5tupleIJiiiiEEENS1_10collective13CollectiveMmaINS1_35MainloopSm100TmaUmmaWarpSpecializedILi26ELi2ELi4ENS5_IJNS4_1CILi1EEESB_SB_EEEEENS5_IJNSA_ILi64EEESE_NSA_ILi32EEEEEENS_10bfloat16_tENS5_IJlSB_lEEESH_SI_NS4_8TiledMMAINS4_8MMA_AtomIJNS4_20SM100_MMA_F16BF16_SSISH_SH_fLi64ELi64ELNS4_4UMMA5MajorE0ELSN_0ELNSM_7ScaleInE0ELSO_0EEEEEENS4_6LayoutISC_NS5_IJNSA_ILi0EEESS_SS_EEEEENS5_IJNS4_10UnderscoreESV_SV_EEEEENS4_13SM90_TMA_LOADENS4_14ComposedLayoutINS4_7SwizzleILi2ELi4ELi3EEENS4_18smem_ptr_flag_bitsILi16EEENSR_INS5_IJNSA_ILi8EEESF_EEENS5_IJSF_SB_EEEEEEEvNS4_8identityESY_S18_vS19_EENS_8epilogue10collective18CollectiveEpilogueINS1B_23Sm100TmaWarpSpecializedILi3ELi2ELi16ELb1ELb0EEEJSG_NS5_IJNSR_ISE_SB_EENSR_ISF_SB_EEEEESH_SI_SH_SI_NS1B_6fusion15FusionCallbacksIS1F_NS1J_17LinearCombinationISH_fSH_fLNS_15FloatRoundStyleE2EEESG_S1I_JEEENS4_5SM1004TMEM4LOAD26SM100_TMEM_LOAD_16dp256b4xESY_S18_NS4_17SM75_U32x4_LDSM_NENS4_14SM90_TMA_STOREES18_NS4_17SM90_U32x4_STSM_NENS4_39AutoVectorizingCopyWithAssumedAlignmentILi128EEEEEEvvEEEEvNT_6ParamsE) ;  /* 0xffffff7002607950 */ /* 0x000fea0003c3ffff */
.L_x_220:
[----:B------:R-:W-:-:S00]  /*8e80*/  BRA `(.L_x_220) ;  /* 0xfffffffc00fc7947 */ /* 0x000fc0000383ffff */
[----:B------:R-:W-:-:S00]  /*8e90*/  NOP ;  /* 0x0000000000007918 */ /* 0x000fc00000000000 */
        /* <DEDUP_REMOVED lines=14> */
.L_x_221:


//--------------------- .nv.global.init           --------------------------
	.section	.nv.global.init,"aw",@progbits
.nv.global.init:
	.type		$str$27,@object
	.size		$str$27,($str$28 - $str$27)
$str$27:
        /*0000*/ 	.byte	0x28, 0x61, 0x64, 0x64, 0x72, 0x65, 0x73, 0x73, 0x20, 0x26, 0x20, 0x6d, 0x61, 0x73, 0x6b, 0x29
        /*0010*/ 	.byte	0x20, 0x3d, 0x3d, 0x20, 0x30, 0x00
	.type		$str$28,@object
	.size		$str$28,($str$26 - $str$28)
$str$28:
        /*0016*/ 	.byte	0x2f, 0x74, 0x6d, 0x70, 0x2f, 0x63, 0x75, 0x74, 0x6c, 0x61, 0x73, 0x73, 0x5f, 0x73, 0x77, 0x65
        /*0026*/ 	.byte	0x65, 0x70, 0x5f, 0x73, 0x72, 0x63, 0x2f, 0x69, 0x6e, 0x63, 0x6c, 0x75, 0x64, 0x65, 0x2f, 0x63
        /*0036*/ 	.byte	0x75, 0x74, 0x65, 0x2f, 0x70, 0x6f, 0x69, 0x6e, 0x74, 0x65, 0x72, 0x5f, 0x66, 0x6c, 0x61, 0x67
        /*0046*/ 	.byte	0x67, 0x65, 0x64, 0x2e, 0x68, 0x70, 0x70, 0x00
	.type		$str$26,@object
	.size		$str$26,($str$25 - $str$26)
$str$26:
        /*004e*/ 	.byte	0x2f, 0x74, 0x6d, 0x70, 0x2f, 0x63, 0x75, 0x74, 0x6c, 0x61, 0x73, 0x73, 0x5f, 0x73, 0x77, 0x65
        /*005e*/ 	.byte	0x65, 0x70, 0x5f, 0x73, 0x72, 0x63, 0x2f, 0x69, 0x6e, 0x63, 0x6c, 0x75, 0x64, 0x65, 0x2f, 0x63
        /*006e*/ 	.byte	0x75, 0x74, 0x65, 0x2f, 0x61, 0x74, 0x6f, 0x6d, 0x2f, 0x63, 0x6f, 0x70, 0x79, 0x5f, 0x74, 0x72
        /*007e*/ 	.byte	0x61, 0x69, 0x74, 0x73, 0x5f, 0x73, 0x6d, 0x31, 0x30, 0x30, 0x2e, 0x68, 0x70, 0x70, 0x00
	.type		$str$25,@object
	.size		$str$25,(__unnamed_1 - $str$25)
$str$25:
        /*008d*/ 	.byte	0x28, 0x28, 0x75, 0x69, 0x6e, 0x74, 0x33, 0x32, 0x5f, 0x74, 0x28, 0x74, 0x68, 0x72, 0x65, 0x61
        /*009d*/ 	.byte	0x64, 0x49, 0x64, 0x78, 0x2e, 0x78, 0x29, 0x20, 0x2f, 0x20, 0x33, 0x32, 0x29, 0x20, 0x25, 0x20
        /*00ad*/ 	.byte	0x34, 0x29, 0x20, 0x3d, 0x3d, 0x20, 0x28, 0x28, 0x28, 0x74, 0x6d, 0x65, 0x6d, 0x5f, 0x61, 0x64
        /*00bd*/ 	.byte	0x64, 0x72, 0x20, 0x3e, 0x3e, 0x20, 0x31, 0x36, 0x29, 0x20, 0x2f, 0x20, 0x33, 0x32, 0x29, 0x20
        /*00cd*/ 	.byte	0x25, 0x20, 0x34, 0x29, 0x00
	.type		__unnamed_1,@object
	.size		__unnamed_1,(__unnamed_2 - __unnamed_1)
__unnamed_1:
        /*00d2*/ 	.byte	0x61, 0x75, 0x74, 0x6f, 0x20, 0x63, 0x75, 0x74, 0x65, 0x3a, 0x3a, 0x61, 0x73, 0x5f, 0x70, 0x6f
        /* <DEDUP_REMOVED lines=24> */
        /*0262*/ 	.byte	0x30, 0x34, 0x38, 0x3e, 0x3e, 0x3e, 0x3e, 0x5d, 0x00
	.type		__unnamed_2,@object
	.size		__unnamed_2,(.L_2 - __unnamed_2)
__unnamed_2:
        /* <DEDUP_REMOVED lines=45> */
        /*053b*/ 	.byte	0x3e, 0x3e, 0x3e, 0x5d, 0x00
.L_2:


//--------------------- .nv.shared._ZN7cutlass13device_kernelINS_4gemm6kernel13GemmUniversalIN4cute5tupleIJiiiiEEENS1_10collective13CollectiveMmaINS1_35MainloopSm100TmaUmmaWarpSpecializedILi26ELi2ELi4ENS5_IJNS4_1CILi1EEESB_SB_EEEEENS5_IJNSA_ILi64EEESE_NSA_ILi32EEEEEENS_10bfloat16_tENS5_IJlSB_lEEESH_SI_NS4_8TiledMMAINS4_8MMA_AtomIJNS4_20SM100_MMA_F16BF16_SSISH_SH_fLi64ELi64ELNS4_4UMMA5MajorE0ELSN_0ELNSM_7ScaleInE0ELSO_0EEEEEENS4_6LayoutISC_NS5_IJNSA_ILi0EEESS_SS_EEEEENS5_IJNS4_10UnderscoreESV_SV_EEEEENS4_13SM90_TMA_LOADENS4_14ComposedLayoutINS4_7SwizzleILi2ELi4ELi3EEENS4_18smem_ptr_flag_bitsILi16EEENSR_INS5_IJNSA_ILi8EEESF_EEENS5_IJSF_SB_EEEEEEEvNS4_8identityESY_S18_vS19_EENS_8epilogue10collective18CollectiveEpilogueINS1B_23Sm100TmaWarpSpecializedILi3ELi2ELi16ELb1ELb0EEEJSG_NS5_IJNSR_ISE_SB_EENSR_ISF_SB_EEEEESH_SI_SH_SI_NS1B_6fusion15FusionCallbacksIS1F_NS1J_17LinearCombinationISH_fSH_fLNS_15FloatRoundStyleE2EEESG_S1I_JEEENS4_5SM1004TMEM4LOAD26SM100_TMEM_LOAD_16dp256b4xESY_S18_NS4_17SM75_U32x4_LDSM_NENS4_14SM90_TMA_STOREES18_NS4_17SM90_U32x4_STSM_NENS4_39AutoVectorizingCopyWithAssumedAlignmentILi128EEEEEEvvEEEEvNT_6ParamsE --------------------------
	.section	.nv.shared._ZN7cutlass13device_kernelINS_4gemm6kernel13GemmUniversalIN4cute5tupleIJiiiiEEENS1_10collective13CollectiveMmaINS1_35MainloopSm100TmaUmmaWarpSpecializedILi26ELi2ELi4ENS5_IJNS4_1CILi1EEESB_SB_EEEEENS5_IJNSA_ILi64EEESE_NSA_ILi32EEEEEENS_10bfloat16_tENS5_IJlSB_lEEESH_SI_NS4_8TiledMMAINS4_8MMA_AtomIJNS4_20SM100_MMA_F16BF16_SSISH_SH_fLi64ELi64ELNS4_4UMMA5MajorE0ELSN_0ELNSM_7ScaleInE0ELSO_0EEEEEENS4_6LayoutISC_NS5_IJNSA_ILi0EEESS_SS_EEEEENS5_IJNS4_10UnderscoreESV_SV_EEEEENS4_13SM90_TMA_LOADENS4_14ComposedLayoutINS4_7SwizzleILi2ELi4ELi3EEENS4_18smem_ptr_flag_bitsILi16EEENSR_INS5_IJNSA_ILi8EEESF_EEENS5_IJSF_SB_EEEEEEEvNS4_8identityESY_S18_vS19_EENS_8epilogue10collective18CollectiveEpilogueINS1B_23Sm100TmaWarpSpecializedILi3ELi2ELi16ELb1ELb0EEEJSG_NS5_IJNSR_ISE_SB_EENSR_ISF_SB_EEEEESH_SI_SH_SI_NS1B_6fusion15FusionCallbacksIS1F_NS1J_17LinearCombinationISH_fSH_fLNS_15FloatRoundStyleE2EEESG_S1I_JEEENS4_5SM1004TMEM4LOAD26SM100_TMEM_LOAD_16dp256b4xESY_S18_NS4_17SM75_U32x4_LDSM_NENS4_14SM90_TMA_STOREES18_NS4_17SM90_U32x4_STSM_NENS4_39AutoVectorizingCopyWithAssumedAlignmentILi128EEEEEEvvEEEEvNT_6ParamsE,"aw",@nobits
	.sectionflags	@""
	.align	16
	.zero		1024


//--------------------- .nv.shared.reserved.0     --------------------------
	.section	.nv.shared.reserved.0,"aw",@nobits
	.weak		__nv_reservedSMEM_offset_0_alias
	.size		__nv_reservedSMEM_offset_0_alias, 0, 64
	.other		__nv_reservedSMEM_offset_0_alias,@"STO_CUDA_RESERVED_SHARED STV_DEFAULT"
__nv_reservedSMEM_offset_0_alias:
	.zero		0
.nv.shared.reserved.0:
	.zero		64
	.weak		__nv_reservedSMEM_tcgen05_partition
	.type		__nv_reservedSMEM_tcgen05_partition,@object
	.size		__nv_reservedSMEM_tcgen05_partition,(.L_0 - __nv_reservedSMEM_tcgen05_partition)
__nv_reservedSMEM_tcgen05_partition:
	.zero		32
.L_0:


//--------------------- .nv.global                --------------------------
	.section	.nv.global,"aw",@nobits
.nv.global:
	.type		_ZN40_INTERNAL_09cf83b7_4_k_cu_090bbab2_239774cute1_E,@object
	.size		_ZN40_INTERNAL_09cf83b7_4_k_cu_090bbab2_239774cute1_E,(_ZN40_INTERNAL_09cf83b7_4_k_cu_090bbab2_239774cuda3std3__45__cpo6cbeginE - _ZN40_INTERNAL_09cf83b7_4_k_cu_090bbab2_239774cute1_E)
_ZN40_INTERNAL_09cf83b7_4_k_cu_090bbab2_239774cute1_E:
	.zero		1
	.type		_ZN40_INTERNAL_09cf83b7_4_k_cu_090bbab2_239774cuda3std3__45__cpo6cbeginE,@object
	.size		_ZN40_INTERNAL_09cf83b7_4_k_cu_090bbab2_239774cuda3std3__45__cpo6cbeginE,(_ZN40_INTERNAL_09cf83b7_4_k_cu_090bbab2_239774cuda3std3__48in_placeE - _ZN40_INTERNAL_09cf83b7_4_k_cu_090bbab2_239774cuda3std3__45__cpo6cbeginE)
_ZN40_INTERNAL_09cf83b7_4_k_cu_090bbab2_239774cuda3std3__45__cpo6cbeginE:
	.zero		1
	.type		_ZN40_INTERNAL_09cf83b7_4_k_cu_090bbab2_239774cuda3std3__48in_placeE,@object
	.size		_ZN40_INTERNAL_09cf83b7_4_k_cu_090bbab2_239774cuda3std3__48in_placeE,(_ZN40_INTERNAL_09cf83b7_4_k_cu_090bbab2_239774cuda3std6ranges3__45__cpo9iter_moveE - _ZN40_INTERNAL_09cf83b7_4_k_cu_090bbab2_239774cuda3std3__48in_placeE)
_ZN40_INTERNAL_09cf83b7_4_k_cu_090bbab2_239774cuda3std3__48in_placeE:
	.zero		1
	.type		_ZN40_INTERNAL_09cf83b7_4_k_cu_090bbab2_239774cuda3std6ranges3__45__cpo9iter_moveE,@object
	.size		_ZN40_INTERNAL_09cf83b7_4_k_cu_090bbab2_239774cuda3std6ranges3__45__cpo9iter_moveE,(_ZN40_INTERNAL_09cf83b7_4_k_cu_090bbab2_239774cuda3std3__45__cpo5beginE - _ZN40_INTERNAL_09cf83b7_4_k_cu_090bbab2_239774cuda3std6ranges3__45__cpo9iter_moveE)
_ZN40_INTERNAL_09cf83b7_4_k_cu_090bbab2_239774cuda3std6ranges3__45__cpo9iter_moveE:
	.zero		1
	.type		_ZN40_INTERNAL_09cf83b7_4_k_cu_090bbab2_239774cuda3std3__45__cpo5beginE,@object
	.size		_ZN40_INTERNAL_09cf83b7_4_k_cu_090bbab2_239774cuda3std3__45__cpo5beginE,(_ZN40_INTERNAL_09cf83b7_4_k_cu_090bbab2_239774cuda3std3__442_GLOBAL__N__09cf83b7_4_k_cu_090bbab2_239776ignoreE - _ZN40_INTERNAL_09cf83b7_4_k_cu_090bbab2_239774cuda3std3__45__cpo5beginE)
_ZN40_INTERNAL_09cf83b7_4_k_cu_090bbab2_239774cuda3std3__45__cpo5beginE:
	.zero		1
	.type		_ZN40_INTERNAL_09cf83b7_4_k_cu_090bbab2_239774cuda3std3__442_GLOBAL__N__09cf83b7_4_k_cu_090bbab2_239776ignoreE,@object
	.size		_ZN40_INTERNAL_09cf83b7_4_k_cu_090bbab2_239774cuda3std3__442_GLOBAL__N__09cf83b7_4_k_cu_090bbab2_239776ignoreE,(_ZN40_INTERNAL_09cf83b7_4_k_cu_090bbab2_239774cute7productE - _ZN40_INTERNAL_09cf83b7_4_k_cu_090bbab2_239774cuda3std3__442_GLOBAL__N__09cf83b7_4_k_cu_090bbab2_239776ignoreE)
_ZN40_INTERNAL_09cf83b7_4_k_cu_090bbab2_239774cuda3std3__442_GLOBAL__N__09cf83b7_4_k_cu_090bbab2_239776ignoreE:
	.zero		1
	.type		_ZN40_INTERNAL_09cf83b7_4_k_cu_090bbab2_239774cute7productE,@object
	.size		_ZN40_INTERNAL_09cf83b7_4_k_cu_090bbab2_239774cute7productE,(_ZN40_INTERNAL_09cf83b7_4_k_cu_090bbab2_239774cuda3std3__45__cpo3endE - _ZN40_INTERNAL_09cf83b7_4_k_cu_090bbab2_239774cute7productE)
_ZN40_INTERNAL_09cf83b7_4_k_cu_090bbab2_239774cute7productE:
	.zero		1
	.type		_ZN40_INTERNAL_09cf83b7_4_k_cu_090bbab2_239774cuda3std3__45__cpo3endE,@object
	.size		_ZN40_INTERNAL_09cf83b7_4_k_cu_090bbab2_239774cuda3std3__45__cpo3endE,(_ZN40_INTERNAL_09cf83b7_4_k_cu_090bbab2_239774cuda3std3__419piecewise_constructE - _ZN40_INTERNAL_09cf83b7_4_k_cu_090bbab2_239774cuda3std3__45__cpo3endE)
_ZN40_INTERNAL_09cf83b7_4_k_cu_090bbab2_239774cuda3std3__45__cpo3endE:
	.zero		1
	.type		_ZN40_INTERNAL_09cf83b7_4_k_cu_090bbab2_239774cuda3std3__419piecewise_constructE,@object
	.size		_ZN40_INTERNAL_09cf83b7_4_k_cu_090bbab2_239774cuda3std3__419piecewise_constructE,(_ZN40_INTERNAL_09cf83b7_4_k_cu_090bbab2_239774cuda3std3__45__cpo4cendE - _ZN40_INTERNAL_09cf83b7_4_k_cu_090bbab2_239774cuda3std3__419piecewise_constructE)
_ZN40_INTERNAL_09cf83b7_4_k_cu_090bbab2_239774cuda3std3__419piecewise_constructE:
	.zero		1
	.type		_ZN40_INTERNAL_09cf83b7_4_k_cu_090bbab2_239774cuda3std3__45__cpo4cendE,@object
	.size		_ZN40_INTERNAL_09cf83b7_4_k_cu_090bbab2_239774cuda3std3__45__cpo4cendE,(_ZN40_INTERNAL_09cf83b7_4_k_cu_090bbab2_239774cuda3std6ranges3__45__cpo4swapE - _ZN40_INTERNAL_09cf83b7_4_k_cu_090bbab2_239774cuda3std3__45__cpo4cendE)
_ZN40_INTERNAL_09cf83b7_4_k_cu_090bbab2_239774cuda3std3__45__cpo4cendE:
	.zero		1
	.type		_ZN40_INTERNAL_09cf83b7_4_k_cu_090bbab2_239774cuda3std6ranges3__45__cpo4swapE,@object
	.size		_ZN40_INTERNAL_09cf83b7_4_k_cu_090bbab2_239774cuda3std6ranges3__45__cpo4swapE,(.L_10 - _ZN40_INTERNAL_09cf83b7_4_k_cu_090bbab2_239774cuda3std6ranges3__45__cpo4swapE)
_ZN40_INTERNAL_09cf83b7_4_k_cu_090bbab2_239774cuda3std6ranges3__45__cpo4swapE:
	.zero		1
.L_10:


//--------------------- .nv.constant0._ZN7cutlass13device_kernelINS_4gemm6kernel13GemmUniversalIN4cute5tupleIJiiiiEEENS1_10collective13CollectiveMmaINS1_35MainloopSm100TmaUmmaWarpSpecializedILi26ELi2ELi4ENS5_IJNS4_1CILi1EEESB_SB_EEEEENS5_IJNSA_ILi64EEESE_NSA_ILi32EEEEEENS_10bfloat16_tENS5_IJlSB_lEEESH_SI_NS4_8TiledMMAINS4_8MMA_AtomIJNS4_20SM100_MMA_F16BF16_SSISH_SH_fLi64ELi64ELNS4_4UMMA5MajorE0ELSN_0ELNSM_7ScaleInE0ELSO_0EEEEEENS4_6LayoutISC_NS5_IJNSA_ILi0EEESS_SS_EEEEENS5_IJNS4_10UnderscoreESV_SV_EEEEENS4_13SM90_TMA_LOADENS4_14ComposedLayoutINS4_7SwizzleILi2ELi4ELi3EEENS4_18smem_ptr_flag_bitsILi16EEENSR_INS5_IJNSA_ILi8EEESF_EEENS5_IJSF_SB_EEEEEEEvNS4_8identityESY_S18_vS19_EENS_8epilogue10collective18CollectiveEpilogueINS1B_23Sm100TmaWarpSpecializedILi3ELi2ELi16ELb1ELb0EEEJSG_NS5_IJNSR_ISE_SB_EENSR_ISF_SB_EEEEESH_SI_SH_SI_NS1B_6fusion15FusionCallbacksIS1F_NS1J_17LinearCombinationISH_fSH_fLNS_15FloatRoundStyleE2EEESG_S1I_JEEENS4_5SM1004TMEM4LOAD26SM100_TMEM_LOAD_16dp256b4xESY_S18_NS4_17SM75_U32x4_LDSM_NENS4_14SM90_TMA_STOREES18_NS4_17SM90_U32x4_STSM_NENS4_39AutoVectorizingCopyWithAssumedAlignmentILi128EEEEEEvvEEEEvNT_6ParamsE --------------------------
	.section	.nv.constant0._ZN7cutlass13device_kernelINS_4gemm6kernel13GemmUniversalIN4cute5tupleIJiiiiEEENS1_10collective13CollectiveMmaINS1_35MainloopSm100TmaUmmaWarpSpecializedILi26ELi2ELi4ENS5_IJNS4_1CILi1EEESB_SB_EEEEENS5_IJNSA_ILi64EEESE_NSA_ILi32EEEEEENS_10bfloat16_tENS5_IJlSB_lEEESH_SI_NS4_8TiledMMAINS4_8MMA_AtomIJNS4_20SM100_MMA_F16BF16_SSISH_SH_fLi64ELi64ELNS4_4UMMA5MajorE0ELSN_0ELNSM_7ScaleInE0ELSO_0EEEEEENS4_6LayoutISC_NS5_IJNSA_ILi0EEESS_SS_EEEEENS5_IJNS4_10UnderscoreESV_SV_EEEEENS4_13SM90_TMA_LOADENS4_14ComposedLayoutINS4_7SwizzleILi2ELi4ELi3EEENS4_18smem_ptr_flag_bitsILi16EEENSR_INS5_IJNSA_ILi8EEESF_EEENS5_IJSF_SB_EEEEEEEvNS4_8identityESY_S18_vS19_EENS_8epilogue10collective18CollectiveEpilogueINS1B_23Sm100TmaWarpSpecializedILi3ELi2ELi16ELb1ELb0EEEJSG_NS5_IJNSR_ISE_SB_EENSR_ISF_SB_EEEEESH_SI_SH_SI_NS1B_6fusion15FusionCallbacksIS1F_NS1J_17LinearCombinationISH_fSH_fLNS_15FloatRoundStyleE2EEESG_S1I_JEEENS4_5SM1004TMEM4LOAD26SM100_TMEM_LOAD_16dp256b4xESY_S18_NS4_17SM75_U32x4_LDSM_NENS4_14SM90_TMA_STOREES18_NS4_17SM90_U32x4_STSM_NENS4_39AutoVectorizingCopyWithAssumedAlignmentILi128EEEEEEvvEEEEvNT_6ParamsE,"a",@progbits
	.sectionflags	@""
	.align	4
.nv.constant0._ZN7cutlass13device_kernelINS_4gemm6kernel13GemmUniversalIN4cute5tupleIJiiiiEEENS1_10collective13CollectiveMmaINS1_35MainloopSm100TmaUmmaWarpSpecializedILi26ELi2ELi4ENS5_IJNS4_1CILi1EEESB_SB_EEEEENS5_IJNSA_ILi64EEESE_NSA_ILi32EEEEEENS_10bfloat16_tENS5_IJlSB_lEEESH_SI_NS4_8TiledMMAINS4_8MMA_AtomIJNS4_20SM100_MMA_F16BF16_SSISH_SH_fLi64ELi64ELNS4_4UMMA5MajorE0ELSN_0ELNSM_7ScaleInE0ELSO_0EEEEEENS4_6LayoutISC_NS5_IJNSA_ILi0EEESS_SS_EEEEENS5_IJNS4_10UnderscoreESV_SV_EEEEENS4_13SM90_TMA_LOADENS4_14ComposedLayoutINS4_7SwizzleILi2ELi4ELi3EEENS4_18smem_ptr_flag_bitsILi16EEENSR_INS5_IJNSA_ILi8EEESF_EEENS5_IJSF_SB_EEEEEEEvNS4_8identityESY_S18_vS19_EENS_8epilogue10collective18CollectiveEpilogueINS1B_23Sm100TmaWarpSpecializedILi3ELi2ELi16ELb1ELb0EEEJSG_NS5_IJNSR_ISE_SB_EENSR_ISF_SB_EEEEESH_SI_SH_SI_NS1B_6fusion15FusionCallbacksIS1F_NS1J_17LinearCombinationISH_fSH_fLNS_15FloatRoundStyleE2EEESG_S1I_JEEENS4_5SM1004TMEM4LOAD26SM100_TMEM_LOAD_16dp256b4xESY_S18_NS4_17SM75_U32x4_LDSM_NENS4_14SM90_TMA_STOREES18_NS4_17SM90_U32x4_STSM_NENS4_39AutoVectorizingCopyWithAssumedAlignmentILi128EEEEEEvvEEEEvNT_6ParamsE:
	.zero		2944


//--------------------- SYMBOLS --------------------------

	.type		.nv.reservedSmem.offset0,@object
	.size		.nv.reservedSmem.offset0,0x4
	.type		.nv.reservedSmem.cap,@object
	.size		.nv.reservedSmem.cap,0x4
	.type		__assertfail,@function
